	.target	sm_100a

	.elftype	@"ET_EXEC"


//--------------------- .note.nv.tkinfo           --------------------------
	.section	.note.nv.tkinfo,"",@"SHT_NOTE"
	.sectionflags	@"SHF_NOTE_NV_TKINFO"
	.tkinfo
        /*0018*/ 	.word	0x00000002
        /*0030*/ 	.string	""
        /*0030*/ 	.string	"ptxas"
        /*0030*/ 	.string	"Cuda compilation tools, release 13.0, V13.0.88"
        /*0030*/ 	.string	"Build cuda_13.0.r13.0/compiler.36424714_0"
        /*0030*/ 	.string	"-arch sm_100a -m 64 "



//--------------------- .note.nv.cuinfo           --------------------------
	.section	.note.nv.cuinfo,"",@"SHT_NOTE"
	.sectionflags	@"SHF_NOTE_NV_CUINFO"
        /*0018*/ 	.short	0x0002
        /*001a*/ 	.short	0x0064
        /*001c*/ 	.short	0x0082
	.zero		2


//--------------------- .nv.info                  --------------------------
	.section	.nv.info,"",@"SHT_CUDA_INFO"
	.align	4


	//----- nvinfo : EIATTR_REGCOUNT
	.align		4
        /*0000*/ 	.byte	0x04, 0x2f
        /*0002*/ 	.short	(.L_19 - .L_18)
	.align		4
.L_18:
        /*0004*/ 	.word	index@(_ZN7cutlass13device_kernelINS_4gemm6kernel13GemmUniversalIN4cute5tupleIJiiiiEEENS1_10collective13CollectiveMmaINS1_35MainloopSm100TmaUmmaWarpSpecializedILi6ELi2ELi4ENS5_IJNS4_1CILi1EEESB_SB_EEEEENS5_IJNSA_ILi64EEENSA_ILi128EEESF_EEENS_12float_e4m3_tENS5_IJlSB_lEEESH_SI_NS4_8TiledMMAINS4_8MMA_AtomIJNS4_10MMA_TraitsINS4_19SM100_MMA_F8F6F4_SSEJSH_SH_fSE_SF_NS4_17integral_constantINS4_4UMMA5MajorELSP_0EEESQ_NSN_INSO_7ScaleInELSR_0EEESS_EEEEEENS4_6LayoutISC_NS5_IJNSA_ILi0EEESW_SW_EEEEENS5_IJNS4_10UnderscoreESZ_SZ_EEEEENS4_13SM90_TMA_LOADENS4_14ComposedLayoutINS4_7SwizzleILi3ELi4ELi3EEENS4_18smem_ptr_flag_bitsILi8EEENSV_INS5_IJNSA_ILi8EEESF_EEENS5_IJSF_SB_EEEEEEEvNS4_8identityES12_S1C_vS1D_EENS_8epilogue10collective18CollectiveEpilogueINS1F_23Sm100TmaWarpSpecializedILi2ELi2ELi32ELb0ELb0EEEJSG_NS5_IJNSV_ISE_SB_EES1K_EEESH_SI_SH_SI_NS1F_6fusion15FusionCallbacksIS1J_NS1M_17LinearCombinationISH_fSH_fLNS_15FloatRoundStyleE2EEESG_S1L_JEEENS4_5SM1004TMEM4LOAD26SM100_TMEM_LOAD_16dp32b32xES12_NS13_INS14_ILi2ELi4ELi3EEES17_NSV_INS5_IJS18_SE_EEENS5_IJSE_SB_EEEEEEENS4_39AutoVectorizingCopyWithAssumedAlignmentILi128EEENS4_14SM90_TMA_STOREES20_S22_S22_EEEvvEEEEvNT_6ParamsE)
        /*0008*/ 	.word	0x00000080


	//----- nvinfo : EIATTR_FRAME_SIZE
	.align		4
.L_19:
        /*000c*/ 	.byte	0x04, 0x11
        /*000e*/ 	.short	(.L_21 - .L_20)
	.align		4
.L_20:
        /*0010*/ 	.word	index@($__internal_2_$__cuda_sm10x_tcgen05_guardrail_trap_unallocated_columns_being_dealloced)
        /*0014*/ 	.word	0x00000000


	//----- nvinfo : EIATTR_FRAME_SIZE
	.align		4
.L_21:
        /*0018*/ 	.byte	0x04, 0x11
        /*001a*/ 	.short	(.L_23 - .L_22)
	.align		4
.L_22:
        /*001c*/ 	.word	index@($__internal_1_$__cuda_sm10x_tcgen05_guardrail_trap_phase_invalid_during_alloc)
        /*0020*/ 	.word	0x00000000


	//----- nvinfo : EIATTR_FRAME_SIZE
	.align		4
.L_23:
        /*0024*/ 	.byte	0x04, 0x11
        /*0026*/ 	.short	(.L_25 - .L_24)
	.align		4
.L_24:
        /*0028*/ 	.word	index@($__internal_0_$__cuda_sm10x_tcgen05_guardrail_trap_col_being_dealloced_not_returned_by_alloc)
        /*002c*/ 	.word	0x00000000


	//----- nvinfo : EIATTR_FRAME_SIZE
	.align		4
.L_25:
        /*0030*/ 	.byte	0x04, 0x11
        /*0032*/ 	.short	(.L_27 - .L_26)
	.align		4
.L_26:
        /*0034*/ 	.word	index@(_ZN7cutlass13device_kernelINS_4gemm6kernel13GemmUniversalIN4cute5tupleIJiiiiEEENS1_10collective13CollectiveMmaINS1_35MainloopSm100TmaUmmaWarpSpecializedILi6ELi2ELi4ENS5_IJNS4_1CILi1EEESB_SB_EEEEENS5_IJNSA_ILi64EEENSA_ILi128EEESF_EEENS_12float_e4m3_tENS5_IJlSB_lEEESH_SI_NS4_8TiledMMAINS4_8MMA_AtomIJNS4_10MMA_TraitsINS4_19SM100_MMA_F8F6F4_SSEJSH_SH_fSE_SF_NS4_17integral_constantINS4_4UMMA5MajorELSP_0EEESQ_NSN_INSO_7ScaleInELSR_0EEESS_EEEEEENS4_6LayoutISC_NS5_IJNSA_ILi0EEESW_SW_EEEEENS5_IJNS4_10UnderscoreESZ_SZ_EEEEENS4_13SM90_TMA_LOADENS4_14ComposedLayoutINS4_7SwizzleILi3ELi4ELi3EEENS4_18smem_ptr_flag_bitsILi8EEENSV_INS5_IJNSA_ILi8EEESF_EEENS5_IJSF_SB_EEEEEEEvNS4_8identityES12_S1C_vS1D_EENS_8epilogue10collective18CollectiveEpilogueINS1F_23Sm100TmaWarpSpecializedILi2ELi2ELi32ELb0ELb0EEEJSG_NS5_IJNSV_ISE_SB_EES1K_EEESH_SI_SH_SI_NS1F_6fusion15FusionCallbacksIS1J_NS1M_17LinearCombinationISH_fSH_fLNS_15FloatRoundStyleE2EEESG_S1L_JEEENS4_5SM1004TMEM4LOAD26SM100_TMEM_LOAD_16dp32b32xES12_NS13_INS14_ILi2ELi4ELi3EEES17_NSV_INS5_IJS18_SE_EEENS5_IJSE_SB_EEEEEEENS4_39AutoVectorizingCopyWithAssumedAlignmentILi128EEENS4_14SM90_TMA_STOREES20_S22_S22_EEEvvEEEEvNT_6ParamsE)
        /*0038*/ 	.word	0x00000000


	//----- nvinfo : EIATTR_MIN_STACK_SIZE
	.align		4
.L_27:
        /*003c*/ 	.byte	0x04, 0x12
        /*003e*/ 	.short	(.L_29 - .L_28)
	.align		4
.L_28:
        /*0040*/ 	.word	index@(_ZN7cutlass13device_kernelINS_4gemm6kernel13GemmUniversalIN4cute5tupleIJiiiiEEENS1_10collective13CollectiveMmaINS1_35MainloopSm100TmaUmmaWarpSpecializedILi6ELi2ELi4ENS5_IJNS4_1CILi1EEESB_SB_EEEEENS5_IJNSA_ILi64EEENSA_ILi128EEESF_EEENS_12float_e4m3_tENS5_IJlSB_lEEESH_SI_NS4_8TiledMMAINS4_8MMA_AtomIJNS4_10MMA_TraitsINS4_19SM100_MMA_F8F6F4_SSEJSH_SH_fSE_SF_NS4_17integral_constantINS4_4UMMA5MajorELSP_0EEESQ_NSN_INSO_7ScaleInELSR_0EEESS_EEEEEENS4_6LayoutISC_NS5_IJNSA_ILi0EEESW_SW_EEEEENS5_IJNS4_10UnderscoreESZ_SZ_EEEEENS4_13SM90_TMA_LOADENS4_14ComposedLayoutINS4_7SwizzleILi3ELi4ELi3EEENS4_18smem_ptr_flag_bitsILi8EEENSV_INS5_IJNSA_ILi8EEESF_EEENS5_IJSF_SB_EEEEEEEvNS4_8identityES12_S1C_vS1D_EENS_8epilogue10collective18CollectiveEpilogueINS1F_23Sm100TmaWarpSpecializedILi2ELi2ELi32ELb0ELb0EEEJSG_NS5_IJNSV_ISE_SB_EES1K_EEESH_SI_SH_SI_NS1F_6fusion15FusionCallbacksIS1J_NS1M_17LinearCombinationISH_fSH_fLNS_15FloatRoundStyleE2EEESG_S1L_JEEENS4_5SM1004TMEM4LOAD26SM100_TMEM_LOAD_16dp32b32xES12_NS13_INS14_ILi2ELi4ELi3EEES17_NSV_INS5_IJS18_SE_EEENS5_IJSE_SB_EEEEEEENS4_39AutoVectorizingCopyWithAssumedAlignmentILi128EEENS4_14SM90_TMA_STOREES20_S22_S22_EEEvvEEEEvNT_6ParamsE)
        /*0044*/ 	.word	0x00000000
.L_29:


//--------------------- .nv.compat                --------------------------
	.section	.nv.compat,"",@"SHT_CUDA_COMPAT_INFO"
	.align	4
        /*0000*/ 	.byte	0x02, 0x09, 0x01, 0x00, 0x02, 0x02, 0x02, 0x00, 0x02, 0x05, 0x05, 0x00, 0x03, 0x07, 0x01, 0x01
        /*0010*/ 	.byte	0x02, 0x03, 0x01, 0x00, 0x02, 0x06, 0x01, 0x00, 0x04, 0x0b, 0x08, 0x00, 0x09, 0x00, 0x00, 0x00
        /*0020*/ 	.byte	0x00, 0x00, 0x00, 0x00


//--------------------- .nv.info._ZN7cutlass13device_kernelINS_4gemm6kernel13GemmUniversalIN4cute5tupleIJiiiiEEENS1_10collective13CollectiveMmaINS1_35MainloopSm100TmaUmmaWarpSpecializedILi6ELi2ELi4ENS5_IJNS4_1CILi1EEESB_SB_EEEEENS5_IJNSA_ILi64EEENSA_ILi128EEESF_EEENS_12float_e4m3_tENS5_IJlSB_lEEESH_SI_NS4_8TiledMMAINS4_8MMA_AtomIJNS4_10MMA_TraitsINS4_19SM100_MMA_F8F6F4_SSEJSH_SH_fSE_SF_NS4_17integral_constantINS4_4UMMA5MajorELSP_0EEESQ_NSN_INSO_7ScaleInELSR_0EEESS_EEEEEENS4_6LayoutISC_NS5_IJNSA_ILi0EEESW_SW_EEEEENS5_IJNS4_10UnderscoreESZ_SZ_EEEEENS4_13SM90_TMA_LOADENS4_14ComposedLayoutINS4_7SwizzleILi3ELi4ELi3EEENS4_18smem_ptr_flag_bitsILi8EEENSV_INS5_IJNSA_ILi8EEESF_EEENS5_IJSF_SB_EEEEEEEvNS4_8identityES12_S1C_vS1D_EENS_8epilogue10collective18CollectiveEpilogueINS1F_23Sm100TmaWarpSpecializedILi2ELi2ELi32ELb0ELb0EEEJSG_NS5_IJNSV_ISE_SB_EES1K_EEESH_SI_SH_SI_NS1F_6fusion15FusionCallbacksIS1J_NS1M_17LinearCombinationISH_fSH_fLNS_15FloatRoundStyleE2EEESG_S1L_JEEENS4_5SM1004TMEM4LOAD26SM100_TMEM_LOAD_16dp32b32xES12_NS13_INS14_ILi2ELi4ELi3EEES17_NSV_INS5_IJS18_SE_EEENS5_IJSE_SB_EEEEEEENS4_39AutoVectorizingCopyWithAssumedAlignmentILi128EEENS4_14SM90_TMA_STOREES20_S22_S22_EEEvvEEEEvNT_6ParamsE --------------------------
	.section	.nv.info._ZN7cutlass13device_kernelINS_4gemm6kernel13GemmUniversalIN4cute5tupleIJiiiiEEENS1_10collective13CollectiveMmaINS1_35MainloopSm100TmaUmmaWarpSpecializedILi6ELi2ELi4ENS5_IJNS4_1CILi1EEESB_SB_EEEEENS5_IJNSA_ILi64EEENSA_ILi128EEESF_EEENS_12float_e4m3_tENS5_IJlSB_lEEESH_SI_NS4_8TiledMMAINS4_8MMA_AtomIJNS4_10MMA_TraitsINS4_19SM100_MMA_F8F6F4_SSEJSH_SH_fSE_SF_NS4_17integral_constantINS4_4UMMA5MajorELSP_0EEESQ_NSN_INSO_7ScaleInELSR_0EEESS_EEEEEENS4_6LayoutISC_NS5_IJNSA_ILi0EEESW_SW_EEEEENS5_IJNS4_10UnderscoreESZ_SZ_EEEEENS4_13SM90_TMA_LOADENS4_14ComposedLayoutINS4_7SwizzleILi3ELi4ELi3EEENS4_18smem_ptr_flag_bitsILi8EEENSV_INS5_IJNSA_ILi8EEESF_EEENS5_IJSF_SB_EEEEEEEvNS4_8identityES12_S1C_vS1D_EENS_8epilogue10collective18CollectiveEpilogueINS1F_23Sm100TmaWarpSpecializedILi2ELi2ELi32ELb0ELb0EEEJSG_NS5_IJNSV_ISE_SB_EES1K_EEESH_SI_SH_SI_NS1F_6fusion15FusionCallbacksIS1J_NS1M_17LinearCombinationISH_fSH_fLNS_15FloatRoundStyleE2EEESG_S1L_JEEENS4_5SM1004TMEM4LOAD26SM100_TMEM_LOAD_16dp32b32xES12_NS13_INS14_ILi2ELi4ELi3EEES17_NSV_INS5_IJS18_SE_EEENS5_IJSE_SB_EEEEEEENS4_39AutoVectorizingCopyWithAssumedAlignmentILi128EEENS4_14SM90_TMA_STOREES20_S22_S22_EEEvvEEEEvNT_6ParamsE,"",@"SHT_CUDA_INFO"
	.sectionflags	@""
	.align	4


	//----- nvinfo : EIATTR_CUDA_API_VERSION
	.align		4
        /*0000*/ 	.byte	0x04, 0x37
        /*0002*/ 	.short	(.L_31 - .L_30)
.L_30:
        /*0004*/ 	.word	0x00000082


	//----- nvinfo : EIATTR_KPARAM_INFO
	.align		4
.L_31:
        /*0008*/ 	.byte	0x04, 0x17
        /*000a*/ 	.short	(.L_33 - .L_32)
.L_32:
        /*000c*/ 	.word	0x00000000
        /*0010*/ 	.short	0x0000
        /*0012*/ 	.short	0x0000
        /*0014*/ 	.byte	0x00, 0xf0, 0x01, 0x20


	//----- nvinfo : EIATTR_AT_ENTRY_FRAGMENTS
	.align		4
.L_33:
        /*0018*/ 	.byte	0x04, 0x4f
        /*001a*/ 	.short	(.L_35 - .L_34)


	//   ....[0]....
.L_34:
        /*001c*/ 	.word	0x00000006


	//----- nvinfo : EIATTR_RESERVED_SMEM_USED
	.align		4
.L_35:
        /*0020*/ 	.byte	0x01, 0x41
	.zero		2


	//----- nvinfo : EIATTR_SPARSE_MMA_MASK
	.align		4
        /*0024*/ 	.byte	0x03, 0x50
        /*0026*/ 	.short	0x0000


	//----- nvinfo : EIATTR_TCGEN05_1CTA_USED
	.align		4
        /*0028*/ 	.byte	0x01, 0x51
	.zero		2


	//----- nvinfo : EIATTR_MAXREG_COUNT
	.align		4
        /*002c*/ 	.byte	0x03, 0x1b
        /*002e*/ 	.short	0x00ff


	//----- nvinfo : EIATTR_NUM_BARRIERS
	.align		4
        /*0030*/ 	.byte	0x02, 0x4c
        /*0032*/ 	.byte	0x07
	.zero		1


	//----- nvinfo : EIATTR_EXTERNS
	.align		4
        /*0034*/ 	.byte	0x04, 0x0f
        /*0036*/ 	.short	(.L_37 - .L_36)


	//   ....[0]....
	.align		4
.L_36:
        /*0038*/ 	.word	index@(__assertfail)


	//----- nvinfo : EIATTR_MERCURY_ISA_VERSION
	.align		4
.L_37:
        /*003c*/ 	.byte	0x03, 0x5f
        /*003e*/ 	.short	0x0101


	//----- nvinfo : EIATTR_INT_WARP_WIDE_INSTR_OFFSETS
	.align		4
        /*0040*/ 	.byte	0x04, 0x31
        /*0042*/ 	.short	(.L_39 - .L_38)


	//   ....[0]....
.L_38:
        /*0044*/ 	.word	0x00001df0


	//   ....[1]....
        /*0048*/ 	.word	0x000039c0


	//   ....[2]....
        /*004c*/ 	.word	0x000039e0


	//   ....[3]....
        /*0050*/ 	.word	0x00003a10


	//   ....[4]....
        /*0054*/ 	.word	0x00004340


	//   ....[5]....
        /*0058*/ 	.word	0x000043b0


	//   ....[6]....
        /*005c*/ 	.word	0x00004590


	//   ....[7]....
        /*0060*/ 	.word	0x000046f0


	//----- nvinfo : EIATTR_COOP_GROUP_MASK_REGIDS
	.align		4
.L_39:
        /*0064*/ 	.byte	0x04, 0x29
        /*0066*/ 	.short	(.L_41 - .L_40)


	//   ....[0]....
.L_40:
        /*0068*/ 	.word	0xffffffff


	//   ....[1]....
        /*006c*/ 	.word	0xffffffff


	//   ....[2]....
        /*0070*/ 	.word	0xffffffff


	//   ....[3]....
        /*0074*/ 	.word	0xffffffff


	//   ....[4]....
        /*0078*/ 	.word	0xffffffff


	//   ....[5]....
        /*007c*/ 	.word	0xffffffff


	//   ....[6]....
        /*0080*/ 	.word	0xffffffff


	//   ....[7]....
        /*0084*/ 	.word	0xffffffff


	//   ....[8]....
        /*0088*/ 	.word	0xffffffff


	//   ....[9]....
        /*008c*/ 	.word	0xffffffff


	//   ....[10]....
        /*0090*/ 	.word	0xffffffff


	//   ....[11]....
        /*0094*/ 	.word	0xffffffff


	//   ....[12]....
        /*0098*/ 	.word	0xffffffff


	//----- nvinfo : EIATTR_COOP_GROUP_INSTR_OFFSETS
	.align		4
.L_41:
        /*009c*/ 	.byte	0x04, 0x28
        /*009e*/ 	.short	(.L_43 - .L_42)


	//   ....[0]....
.L_42:
        /*00a0*/ 	.word	0x00000090


	//   ....[1]....
        /*00a4*/ 	.word	0x000004d0


	//   ....[2]....
        /*00a8*/ 	.word	0x00000680


	//   ....[3]....
        /*00ac*/ 	.word	0x000007e0


	//   ....[4]....
        /*00b0*/ 	.word	0x000008e0


	//   ....[5]....
        /*00b4*/ 	.word	0x00000a50


	//   ....[6]....
        /*00b8*/ 	.word	0x00000bf0


	//   ....[7]....
        /*00bc*/ 	.word	0x00001cd0


	//   ....[8]....
        /*00c0*/ 	.word	0x00002bd0


	//   ....[9]....
        /*00c4*/ 	.word	0x00002de0


	//   ....[10]....
        /*00c8*/ 	.word	0x00002e10


	//   ....[11]....
        /*00cc*/ 	.word	0x000038a0


	//   ....[12]....
        /*00d0*/ 	.word	0x00003ad0


	//----- nvinfo : EIATTR_VRC_CTA_INIT_COUNT
	.align		4
.L_43:
        /*00d4*/ 	.byte	0x02, 0x4a
        /*00d6*/ 	.byte	0x80
	.zero		1


	//----- nvinfo : EIATTR_SYSCALL_OFFSETS
	.align		4
        /*00d8*/ 	.byte	0x04, 0x46
        /*00da*/ 	.short	(.L_45 - .L_44)


	//   ....[0]....
.L_44:
        /*00dc*/ 	.word	0x00005130


	//   ....[1]....
        /*00e0*/ 	.word	0x00005270


	//   ....[2]....
        /*00e4*/ 	.word	0x00005a70


	//   ....[3]....
        /*00e8*/ 	.word	0x00006800


	//----- nvinfo : EIATTR_MBARRIER_INSTR_OFFSETS
	.align		4
.L_45:
        /*00ec*/ 	.byte	0x04, 0x39
        /*00ee*/ 	.short	(.L_47 - .L_46)


	//   ....[0]....
.L_46:
        /*00f0*/ 	.word	0x000005b0
        /*00f4*/ 	.word	0x000000ff
        /*00f8*/ 	.word	0x00000000
        /*00fc*/ 	.short	0x0100
        /*00fe*/ 	.byte	0x05
	.zero		1


	//   ....[1]....
        /*0100*/ 	.word	0x000005c0
        /*0104*/ 	.word	0x000000ff
        /*0108*/ 	.word	0x00000030
        /*010c*/ 	.short	0x0100
        /*010e*/ 	.byte	0x05
	.zero		1


	//   ....[2]....
        /*0110*/ 	.word	0x000005d0
        /*0114*/ 	.word	0x000000ff
        /*0118*/ 	.word	0x00000008
        /*011c*/ 	.short	0x0100
        /*011e*/ 	.byte	0x05
	.zero		1


	//   ....[3]....
        /*0120*/ 	.word	0x000005e0
        /*0124*/ 	.word	0x000000ff
        /*0128*/ 	.word	0x00000038
        /*012c*/ 	.short	0x0100
        /*012e*/ 	.byte	0x05
	.zero		1


	//   ....[4]....
        /*0130*/ 	.word	0x000005f0
        /*0134*/ 	.word	0x000000ff
        /*0138*/ 	.word	0x00000010
        /*013c*/ 	.short	0x0100
        /*013e*/ 	.byte	0x05
	.zero		1


	//   ....[5]....
        /*0140*/ 	.word	0x00000600
        /*0144*/ 	.word	0x000000ff
        /*0148*/ 	.word	0x00000040
        /*014c*/ 	.short	0x0100
        /*014e*/ 	.byte	0x05
	.zero		1


	//   ....[6]....
        /*0150*/ 	.word	0x00000610
        /*0154*/ 	.word	0x000000ff
        /*0158*/ 	.word	0x00000018
        /*015c*/ 	.short	0x0100
        /*015e*/ 	.byte	0x05
	.zero		1


	//   ....[7]....
        /*0160*/ 	.word	0x00000620
        /*0164*/ 	.word	0x000000ff
        /*0168*/ 	.word	0x00000048
        /*016c*/ 	.short	0x0100
        /*016e*/ 	.byte	0x05
	.zero		1


	//   ....[8]....
        /*0170*/ 	.word	0x00000630
        /*0174*/ 	.word	0x000000ff
        /*0178*/ 	.word	0x00000020
        /*017c*/ 	.short	0x0100
        /*017e*/ 	.byte	0x05
	.zero		1


	//   ....[9]....
        /*0180*/ 	.word	0x00000640
        /*0184*/ 	.word	0x000000ff
        /*0188*/ 	.word	0x00000050
        /*018c*/ 	.short	0x0100
        /*018e*/ 	.byte	0x05
	.zero		1


	//   ....[10]....
        /*0190*/ 	.word	0x00000650
        /*0194*/ 	.word	0x000000ff
        /*0198*/ 	.word	0x00000028
        /*019c*/ 	.short	0x0100
        /*019e*/ 	.byte	0x05
	.zero		1


	//   ....[11]....
        /*01a0*/ 	.word	0x00000660
        /*01a4*/ 	.word	0x000000ff
        /*01a8*/ 	.word	0x00000058
        /*01ac*/ 	.short	0x0100
        /*01ae*/ 	.byte	0x05
	.zero		1


	//   ....[12]....
        /*01b0*/ 	.word	0x00000790
        /*01b4*/ 	.word	0x000000ff
        /*01b8*/ 	.word	0x00000060
        /*01bc*/ 	.short	0x0100
        /*01be*/ 	.byte	0x07
	.zero		1


	//   ....[13]....
        /*01c0*/ 	.word	0x000007a0
        /*01c4*/ 	.word	0x000000ff
        /*01c8*/ 	.word	0x00000070
        /*01cc*/ 	.short	0x0100
        /*01ce*/ 	.byte	0x07
	.zero		1


	//   ....[14]....
        /*01d0*/ 	.word	0x000007b0
        /*01d4*/ 	.word	0x000000ff
        /*01d8*/ 	.word	0x00000068
        /*01dc*/ 	.short	0x0100
        /*01de*/ 	.byte	0x07
	.zero		1


	//   ....[15]....
        /*01e0*/ 	.word	0x000007c0
        /*01e4*/ 	.word	0x000000ff
        /*01e8*/ 	.word	0x00000078
        /*01ec*/ 	.short	0x0100
        /*01ee*/ 	.byte	0x07
	.zero		1


	//   ....[16]....
        /*01f0*/ 	.word	0x000008b0
        /*01f4*/ 	.word	0x000000ff
        /*01f8*/ 	.word	0x00000080
        /*01fc*/ 	.short	0x0100
        /*01fe*/ 	.byte	0x05
	.zero		1


	//   ....[17]....
        /*0200*/ 	.word	0x000008c0
        /*0204*/ 	.word	0x000000ff
        /*0208*/ 	.word	0x00000088
        /*020c*/ 	.short	0x0100
        /*020e*/ 	.byte	0x05
	.zero		1


	//   ....[18]....
        /*0210*/ 	.word	0x00000a00
        /*0214*/ 	.word	0x000000ff
        /*0218*/ 	.word	0x00000090
        /*021c*/ 	.short	0x0100
        /*021e*/ 	.byte	0x05
	.zero		1


	//   ....[19]....
        /*0220*/ 	.word	0x00000a10
        /*0224*/ 	.word	0x000000ff
        /*0228*/ 	.word	0x000000a0
        /*022c*/ 	.short	0x0100
        /*022e*/ 	.byte	0x05
	.zero		1


	//   ....[20]....
        /*0230*/ 	.word	0x00000a20
        /*0234*/ 	.word	0x000000ff
        /*0238*/ 	.word	0x00000098
        /*023c*/ 	.short	0x0100
        /*023e*/ 	.byte	0x05
	.zero		1


	//   ....[21]....
        /*0240*/ 	.word	0x00000a30
        /*0244*/ 	.word	0x000000ff
        /*0248*/ 	.word	0x000000a8
        /*024c*/ 	.short	0x0100
        /*024e*/ 	.byte	0x05
	.zero		1


	//   ....[22]....
        /*0250*/ 	.word	0x00000b60
        /*0254*/ 	.word	0x000000ff
        /*0258*/ 	.word	0x000000b0
        /*025c*/ 	.short	0x0100
        /*025e*/ 	.byte	0x07
	.zero		1


	//   ....[23]....
        /*0260*/ 	.word	0x00000b70
        /*0264*/ 	.word	0x000000ff
        /*0268*/ 	.word	0x000000d0
        /*026c*/ 	.short	0x0100
        /*026e*/ 	.byte	0x07
	.zero		1


	//   ....[24]....
        /*0270*/ 	.word	0x00000b80
        /*0274*/ 	.word	0x000000ff
        /*0278*/ 	.word	0x000000b8
        /*027c*/ 	.short	0x0100
        /*027e*/ 	.byte	0x07
	.zero		1


	//   ....[25]....
        /*0280*/ 	.word	0x00000b90
        /*0284*/ 	.word	0x000000ff
        /*0288*/ 	.word	0x000000d8
        /*028c*/ 	.short	0x0100
        /*028e*/ 	.byte	0x07
	.zero		1


	//   ....[26]....
        /*0290*/ 	.word	0x00000ba0
        /*0294*/ 	.word	0x000000ff
        /*0298*/ 	.word	0x000000c0
        /*029c*/ 	.short	0x0100
        /*029e*/ 	.byte	0x07
	.zero		1


	//   ....[27]....
        /*02a0*/ 	.word	0x00000bb0
        /*02a4*/ 	.word	0x000000ff
        /*02a8*/ 	.word	0x000000e0
        /*02ac*/ 	.short	0x0100
        /*02ae*/ 	.byte	0x07
	.zero		1


	//   ....[28]....
        /*02b0*/ 	.word	0x00000bc0
        /*02b4*/ 	.word	0x000000ff
        /*02b8*/ 	.word	0x000000c8
        /*02bc*/ 	.short	0x0100
        /*02be*/ 	.byte	0x07
	.zero		1


	//   ....[29]....
        /*02c0*/ 	.word	0x00000bd0
        /*02c4*/ 	.word	0x000000ff
        /*02c8*/ 	.word	0x000000e8
        /*02cc*/ 	.short	0x0100
        /*02ce*/ 	.byte	0x07
	.zero		1


	//   ....[30]....
        /*02d0*/ 	.word	0x00000cc0
        /*02d4*/ 	.word	0x000000ff
        /*02d8*/ 	.word	0x000000f0
        /*02dc*/ 	.short	0x0100
        /*02de*/ 	.byte	0x05
	.zero		1


	//   ....[31]....
        /*02e0*/ 	.word	0x00000cd0
        /*02e4*/ 	.word	0x000000ff
        /*02e8*/ 	.word	0x00000100
        /*02ec*/ 	.short	0x0100
        /*02ee*/ 	.byte	0x05
	.zero		1


	//   ....[32]....
        /*02f0*/ 	.word	0x00000ce0
        /*02f4*/ 	.word	0x000000ff
        /*02f8*/ 	.word	0x000000f8
        /*02fc*/ 	.short	0x0100
        /*02fe*/ 	.byte	0x05
	.zero		1


	//   ....[33]....
        /*0300*/ 	.word	0x00000cf0
        /*0304*/ 	.word	0x000000ff
        /*0308*/ 	.word	0x00000108
        /*030c*/ 	.short	0x0100
        /*030e*/ 	.byte	0x05
	.zero		1


	//   ....[34]....
        /*0310*/ 	.word	0x000015d0
        /*0314*/ 	.word	0x00000003
        /*0318*/ 	.word	0x00000100
        /*031c*/ 	.short	0x010a
        /*031e*/ 	.byte	0xff
	.zero		1


	//   ....[35]....
        /*0320*/ 	.word	0x00001600
        /*0324*/ 	.word	0x00000003
        /*0328*/ 	.word	0x000000f0
        /*032c*/ 	.short	0x0101
        /*032e*/ 	.byte	0xff
	.zero		1


	//   ....[36]....
        /*0330*/ 	.word	0x000016d0
        /*0334*/ 	.word	0x000000ff
        /*0338*/ 	.word	0x00000030
        /*033c*/ 	.short	0x010a
        /*033e*/ 	.byte	0x08
	.zero		1


	//   ....[37]....
        /*0340*/ 	.word	0x00001770
        /*0344*/ 	.word	0x000000ff
        /*0348*/ 	.word	0x00000030
        /*034c*/ 	.short	0x010a
        /*034e*/ 	.byte	0x21
	.zero		1


	//   ....[38]....
        /*0350*/ 	.word	0x000018c0
        /*0354*/ 	.word	0x000000ff
        /*0358*/ 	.word	0x00000030
        /*035c*/ 	.short	0x010a
        /*035e*/ 	.byte	0x08
	.zero		1


	//   ....[39]....
        /*0360*/ 	.word	0x000019d0
        /*0364*/ 	.word	0x000000ff
        /*0368*/ 	.word	0x00000088
        /*036c*/ 	.short	0x0101
        /*036e*/ 	.byte	0x04
	.zero		1


	//   ....[40]....
        /*0370*/ 	.word	0x000019f0
        /*0374*/ 	.word	0x000000ff
        /*0378*/ 	.word	0x00000030
        /*037c*/ 	.short	0x010a
        /*037e*/ 	.byte	0x08
	.zero		1


	//   ....[41]....
        /*0380*/ 	.word	0x00001a70
        /*0384*/ 	.word	0x000000ff
        /*0388*/ 	.word	0x00000030
        /*038c*/ 	.short	0x010a
        /*038e*/ 	.byte	0x11
	.zero		1


	//   ....[42]....
        /*0390*/ 	.word	0x00001bc0
        /*0394*/ 	.word	0x000000ff
        /*0398*/ 	.word	0x00000030
        /*039c*/ 	.short	0x010a
        /*039e*/ 	.byte	0x08
	.zero		1


	//   ....[43]....
        /*03a0*/ 	.word	0x00001d00
        /*03a4*/ 	.word	0x00000002
        /*03a8*/ 	.word	0x00000090
        /*03ac*/ 	.short	0x010a
        /*03ae*/ 	.byte	0xff
	.zero		1


	//   ....[44]....
        /*03b0*/ 	.word	0x00001dc0
        /*03b4*/ 	.word	0x00000002
        /*03b8*/ 	.word	0x00000000
        /*03bc*/ 	.short	0x0101
        /*03be*/ 	.byte	0xff
	.zero		1


	//   ....[45]....
        /*03c0*/ 	.word	0x00002320
        /*03c4*/ 	.word	0x000000ff
        /*03c8*/ 	.word	0x00000000
        /*03cc*/ 	.short	0x010a
        /*03ce*/ 	.byte	0x05
	.zero		1


	//   ....[46]....
        /*03d0*/ 	.word	0x000023b0
        /*03d4*/ 	.word	0x000000ff
        /*03d8*/ 	.word	0x00000000
        /*03dc*/ 	.short	0x010a
        /*03de*/ 	.byte	0x05
	.zero		1


	//   ....[47]....
        /*03e0*/ 	.word	0x00002440
        /*03e4*/ 	.word	0x000000ff
        /*03e8*/ 	.word	0x00000000
        /*03ec*/ 	.short	0x010a
        /*03ee*/ 	.byte	0x05
	.zero		1


	//   ....[48]....
        /*03f0*/ 	.word	0x000024d0
        /*03f4*/ 	.word	0x000000ff
        /*03f8*/ 	.word	0x00000000
        /*03fc*/ 	.short	0x010a
        /*03fe*/ 	.byte	0x05
	.zero		1


	//   ....[49]....
        /*0400*/ 	.word	0x00002560
        /*0404*/ 	.word	0x000000ff
        /*0408*/ 	.word	0x00000000
        /*040c*/ 	.short	0x010a
        /*040e*/ 	.byte	0x05
	.zero		1


	//   ....[50]....
        /*0410*/ 	.word	0x00002600
        /*0414*/ 	.word	0x00000000
        /*0418*/ 	.word	0x00000000
        /*041c*/ 	.short	0x010a
        /*041e*/ 	.byte	0xff
	.zero		1


	//   ....[51]....
        /*0420*/ 	.word	0x00002720
        /*0424*/ 	.word	0x00000000
        /*0428*/ 	.word	0x000000f0
        /*042c*/ 	.short	0x010a
        /*042e*/ 	.byte	0xff
	.zero		1


	//   ....[52]....
        /*0430*/ 	.word	0x00002780
        /*0434*/ 	.word	0x00000004
        /*0438*/ 	.word	0x00000000
        /*043c*/ 	.short	0x0101
        /*043e*/ 	.byte	0xff
	.zero		1


	//   ....[53]....
        /*0440*/ 	.word	0x000027a0
        /*0444*/ 	.word	0x000000ff
        /*0448*/ 	.word	0x000000a0
        /*044c*/ 	.short	0x010a
        /*044e*/ 	.byte	0x05
	.zero		1


	//   ....[54]....
        /*0450*/ 	.word	0x000028c0
        /*0454*/ 	.word	0x00000000
        /*0458*/ 	.word	0x00000090
        /*045c*/ 	.short	0x010a
        /*045e*/ 	.byte	0xff
	.zero		1


	//   ....[55]....
        /*0460*/ 	.word	0x000029d0
        /*0464*/ 	.word	0x00000000
        /*0468*/ 	.word	0x00000000
        /*046c*/ 	.short	0x0101
        /*046e*/ 	.byte	0xff
	.zero		1


	//   ....[56]....
        /*0470*/ 	.word	0x00002a60
        /*0474*/ 	.word	0x000000ff
        /*0478*/ 	.word	0x000000a0
        /*047c*/ 	.short	0x0106
        /*047e*/ 	.byte	0x05
	.zero		1


	//   ....[57]....
        /*0480*/ 	.word	0x00002a80
        /*0484*/ 	.word	0x000000ff
        /*0488*/ 	.word	0x000000a0
        /*048c*/ 	.short	0x010a
        /*048e*/ 	.byte	0x05
	.zero		1


	//   ....[58]....
        /*0490*/ 	.word	0x00002b10
        /*0494*/ 	.word	0x000000ff
        /*0498*/ 	.word	0x000000a0
        /*049c*/ 	.short	0x0106
        /*049e*/ 	.byte	0x04
	.zero		1


	//   ....[59]....
        /*04a0*/ 	.word	0x00002b50
        /*04a4*/ 	.word	0x00000000
        /*04a8*/ 	.word	0x000000a0
        /*04ac*/ 	.short	0x010a
        /*04ae*/ 	.byte	0xff
	.zero		1


	//   ....[60]....
        /*04b0*/ 	.word	0x00003090
        /*04b4*/ 	.word	0x00000000
        /*04b8*/ 	.word	0x00000090
        /*04bc*/ 	.short	0x010a
        /*04be*/ 	.byte	0xff
	.zero		1


	//   ....[61]....
        /*04c0*/ 	.word	0x00003190
        /*04c4*/ 	.word	0x00000003
        /*04c8*/ 	.word	0x00000000
        /*04cc*/ 	.short	0x0101
        /*04ce*/ 	.byte	0xff
	.zero		1


	//   ....[62]....
        /*04d0*/ 	.word	0x000031a0
        /*04d4*/ 	.word	0x000000ff
        /*04d8*/ 	.word	0x00000000
        /*04dc*/ 	.short	0x010a
        /*04de*/ 	.byte	0x06
	.zero		1


	//   ....[63]....
        /*04e0*/ 	.word	0x00003220
        /*04e4*/ 	.word	0x000000ff
        /*04e8*/ 	.word	0x000000d0
        /*04ec*/ 	.short	0x010a
        /*04ee*/ 	.byte	0x07
	.zero		1


	//   ....[64]....
        /*04f0*/ 	.word	0x00003300
        /*04f4*/ 	.word	0x000000ff
        /*04f8*/ 	.word	0x00000000
        /*04fc*/ 	.short	0x010a
        /*04fe*/ 	.byte	0x06
	.zero		1


	//   ....[65]....
        /*0500*/ 	.word	0x00003430
        /*0504*/ 	.word	0x000000ff
        /*0508*/ 	.word	0x00000000
        /*050c*/ 	.short	0x010a
        /*050e*/ 	.byte	0x1a
	.zero		1


	//   ....[66]....
        /*0510*/ 	.word	0x000036d0
        /*0514*/ 	.word	0x000000ff
        /*0518*/ 	.word	0x00000000
        /*051c*/ 	.short	0x010a
        /*051e*/ 	.byte	0x06
	.zero		1


	//   ....[67]....
        /*0520*/ 	.word	0x00003760
        /*0524*/ 	.word	0x000000ff
        /*0528*/ 	.word	0x00000000
        /*052c*/ 	.short	0x010a
        /*052e*/ 	.byte	0x06
	.zero		1


	//   ....[68]....
        /*0530*/ 	.word	0x000037f0
        /*0534*/ 	.word	0x000000ff
        /*0538*/ 	.word	0x00000000
        /*053c*/ 	.short	0x010a
        /*053e*/ 	.byte	0x06
	.zero		1


	//   ....[69]....
        /*0540*/ 	.word	0x00003880
        /*0544*/ 	.word	0x000000ff
        /*0548*/ 	.word	0x00000000
        /*054c*/ 	.short	0x010a
        /*054e*/ 	.byte	0x07
	.zero		1


	//   ....[70]....
        /*0550*/ 	.word	0x00003ce0
        /*0554*/ 	.word	0x00000000
        /*0558*/ 	.word	0x00000090
        /*055c*/ 	.short	0x010a
        /*055e*/ 	.byte	0xff
	.zero		1


	//   ....[71]....
        /*0560*/ 	.word	0x00003da0
        /*0564*/ 	.word	0x00000000
        /*0568*/ 	.word	0x00000000
        /*056c*/ 	.short	0x0101
        /*056e*/ 	.byte	0xff
	.zero		1


	//   ....[72]....
        /*0570*/ 	.word	0x000040c0
        /*0574*/ 	.word	0x000000ff
        /*0578*/ 	.word	0x00000088
        /*057c*/ 	.short	0x010a
        /*057e*/ 	.byte	0x07
	.zero		1


	//   ....[73]....
        /*0580*/ 	.word	0x000042b0
        /*0584*/ 	.word	0x000000ff
        /*0588*/ 	.word	0x00000070
        /*058c*/ 	.short	0x010a
        /*058e*/ 	.byte	0x07
	.zero		1


	//   ....[74]....
        /*0590*/ 	.word	0x00004480
        /*0594*/ 	.word	0x000000ff
        /*0598*/ 	.word	0x00000060
        /*059c*/ 	.short	0x010b
        /*059e*/ 	.byte	0x07
	.zero		1


	//   ....[75]....
        /*05a0*/ 	.word	0x000044f0
        /*05a4*/ 	.word	0x000000ff
        /*05a8*/ 	.word	0x00000000
        /*05ac*/ 	.short	0x0101
        /*05ae*/ 	.byte	0x08
	.zero		1


	//   ....[76]....
        /*05b0*/ 	.word	0x00004520
        /*05b4*/ 	.word	0x000000ff
        /*05b8*/ 	.word	0x00000078
        /*05bc*/ 	.short	0x010a
        /*05be*/ 	.byte	0x07
	.zero		1


	//   ....[77]....
        /*05c0*/ 	.word	0x00004730
        /*05c4*/ 	.word	0x000000ff
        /*05c8*/ 	.word	0x00000068
        /*05cc*/ 	.short	0x010b
        /*05ce*/ 	.byte	0x07
	.zero		1


	//   ....[78]....
        /*05d0*/ 	.word	0x00004750
        /*05d4*/ 	.word	0x000000ff
        /*05d8*/ 	.word	0x00000000
        /*05dc*/ 	.short	0x0101
        /*05de*/ 	.byte	0x0d
	.zero		1


	//   ....[79]....
        /*05e0*/ 	.word	0x00004780
        /*05e4*/ 	.word	0x000000ff
        /*05e8*/ 	.word	0x00000070
        /*05ec*/ 	.short	0x010a
        /*05ee*/ 	.byte	0x07
	.zero		1


	//   ....[80]....
        /*05f0*/ 	.word	0x000047c0
        /*05f4*/ 	.word	0x00000000
        /*05f8*/ 	.word	0x00000078
        /*05fc*/ 	.short	0x010a
        /*05fe*/ 	.byte	0xff
	.zero		1


	//   ....[81]....
        /*0600*/ 	.word	0x00004b00
        /*0604*/ 	.word	0x00000000
        /*0608*/ 	.word	0x00000090
        /*060c*/ 	.short	0x010a
        /*060e*/ 	.byte	0xff
	.zero		1


	//   ....[82]....
        /*0610*/ 	.word	0x00004c10
        /*0614*/ 	.word	0x00000000
        /*0618*/ 	.word	0x00000000
        /*061c*/ 	.short	0x0101
        /*061e*/ 	.byte	0xff
	.zero		1


	//   ....[83]....
        /*0620*/ 	.word	0x00005660
        /*0624*/ 	.word	0x00000000
        /*0628*/ 	.word	0x00000060
        /*062c*/ 	.short	0x010a
        /*062e*/ 	.byte	0xff
	.zero		1


	//   ....[84]....
        /*0630*/ 	.word	0x000056d0
        /*0634*/ 	.word	0x00000071
        /*0638*/ 	.word	0x000000b0
        /*063c*/ 	.short	0x010a
        /*063e*/ 	.byte	0xff
	.zero		1


	//   ....[85]....
        /*0640*/ 	.word	0x000057b0
        /*0644*/ 	.word	0x00000000
        /*0648*/ 	.word	0x00000060
        /*064c*/ 	.short	0x010a
        /*064e*/ 	.byte	0xff
	.zero		1


	//   ....[86]....
        /*0650*/ 	.word	0x000058f0
        /*0654*/ 	.word	0x00000000
        /*0658*/ 	.word	0x00000000
        /*065c*/ 	.short	0x0101
        /*065e*/ 	.byte	0xff
	.zero		1


	//   ....[87]....
        /*0660*/ 	.word	0x00005950
        /*0664*/ 	.word	0x00000071
        /*0668*/ 	.word	0x000000b0
        /*066c*/ 	.short	0x010a
        /*066e*/ 	.byte	0xff
	.zero		1


	//   ....[88]....
        /*0670*/ 	.word	0x000064a0
        /*0674*/ 	.word	0x00000020
        /*0678*/ 	.word	0x00000060
        /*067c*/ 	.short	0x010a
        /*067e*/ 	.byte	0xff
	.zero		1


	//   ....[89]....
        /*0680*/ 	.word	0x00006560
        /*0684*/ 	.word	0x00000020
        /*0688*/ 	.word	0x00000060
        /*068c*/ 	.short	0x010a
        /*068e*/ 	.byte	0xff
	.zero		1


	//   ....[90]....
        /*0690*/ 	.word	0x00006680
        /*0694*/ 	.word	0x00000003
        /*0698*/ 	.word	0x00000000
        /*069c*/ 	.short	0x0101
        /*069e*/ 	.byte	0xff
	.zero		1


	//   ....[91]....
        /*06a0*/ 	.word	0x00006ac0
        /*06a4*/ 	.word	0x000000ff
        /*06a8*/ 	.word	0x00000000
        /*06ac*/ 	.short	0x0101
        /*06ae*/ 	.byte	0x05
	.zero		1


	//   ....[92]....
        /*06b0*/ 	.word	0x00007300
        /*06b4*/ 	.word	0x00000003
        /*06b8*/ 	.word	0x00000100
        /*06bc*/ 	.short	0x010a
        /*06be*/ 	.byte	0xff
	.zero		1


	//   ....[93]....
        /*06c0*/ 	.word	0x00007360
        /*06c4*/ 	.word	0x00000002
        /*06c8*/ 	.word	0x00000030
        /*06cc*/ 	.short	0x010a
        /*06ce*/ 	.byte	0xff
	.zero		1


	//   ....[94]....
        /*06d0*/ 	.word	0x000073c0
        /*06d4*/ 	.word	0x00000002
        /*06d8*/ 	.word	0x00000030
        /*06dc*/ 	.short	0x010a
        /*06de*/ 	.byte	0xff
	.zero		1


	//   ....[95]....
        /*06e0*/ 	.word	0x00007410
        /*06e4*/ 	.word	0x00000002
        /*06e8*/ 	.word	0x00000090
        /*06ec*/ 	.short	0x010a
        /*06ee*/ 	.byte	0xff
	.zero		1


	//   ....[96]....
        /*06f0*/ 	.word	0x00007470
        /*06f4*/ 	.word	0x00000000
        /*06f8*/ 	.word	0x00000000
        /*06fc*/ 	.short	0x010a
        /*06fe*/ 	.byte	0xff
	.zero		1


	//   ....[97]....
        /*0700*/ 	.word	0x000074d0
        /*0704*/ 	.word	0x00000000
        /*0708*/ 	.word	0x00000000
        /*070c*/ 	.short	0x010a
        /*070e*/ 	.byte	0xff
	.zero		1


	//   ....[98]....
        /*0710*/ 	.word	0x00007530
        /*0714*/ 	.word	0x00000000
        /*0718*/ 	.word	0x00000000
        /*071c*/ 	.short	0x010a
        /*071e*/ 	.byte	0xff
	.zero		1


	//   ....[99]....
        /*0720*/ 	.word	0x00007590
        /*0724*/ 	.word	0x00000000
        /*0728*/ 	.word	0x00000000
        /*072c*/ 	.short	0x010a
        /*072e*/ 	.byte	0xff
	.zero		1


	//   ....[100]....
        /*0730*/ 	.word	0x000075f0
        /*0734*/ 	.word	0x00000000
        /*0738*/ 	.word	0x00000000
        /*073c*/ 	.short	0x010a
        /*073e*/ 	.byte	0xff
	.zero		1


	//   ....[101]....
        /*0740*/ 	.word	0x00007640
        /*0744*/ 	.word	0x00000000
        /*0748*/ 	.word	0x000000f0
        /*074c*/ 	.short	0x010a
        /*074e*/ 	.byte	0xff
	.zero		1


	//   ....[102]....
        /*0750*/ 	.word	0x000076a0
        /*0754*/ 	.word	0x00000000
        /*0758*/ 	.word	0x000000a0
        /*075c*/ 	.short	0x010a
        /*075e*/ 	.byte	0xff
	.zero		1


	//   ....[103]....
        /*0760*/ 	.word	0x000076f0
        /*0764*/ 	.word	0x00000000
        /*0768*/ 	.word	0x00000090
        /*076c*/ 	.short	0x010a
        /*076e*/ 	.byte	0xff
	.zero		1


	//   ....[104]....
        /*0770*/ 	.word	0x00007750
        /*0774*/ 	.word	0x00000000
        /*0778*/ 	.word	0x000000a0
        /*077c*/ 	.short	0x010a
        /*077e*/ 	.byte	0xff
	.zero		1


	//   ....[105]....
        /*0780*/ 	.word	0x000077a0
        /*0784*/ 	.word	0x00000000
        /*0788*/ 	.word	0x00000090
        /*078c*/ 	.short	0x010a
        /*078e*/ 	.byte	0xff
	.zero		1


	//   ....[106]....
        /*0790*/ 	.word	0x00007800
        /*0794*/ 	.word	0x00000003
        /*0798*/ 	.word	0x000000d0
        /*079c*/ 	.short	0x010a
        /*079e*/ 	.byte	0xff
	.zero		1


	//   ....[107]....
        /*07a0*/ 	.word	0x00007860
        /*07a4*/ 	.word	0x00000000
        /*07a8*/ 	.word	0x00000000
        /*07ac*/ 	.short	0x010a
        /*07ae*/ 	.byte	0xff
	.zero		1


	//   ....[108]....
        /*07b0*/ 	.word	0x000078c0
        /*07b4*/ 	.word	0x00000000
        /*07b8*/ 	.word	0x00000000
        /*07bc*/ 	.short	0x010a
        /*07be*/ 	.byte	0xff
	.zero		1


	//   ....[109]....
        /*07c0*/ 	.word	0x00007920
        /*07c4*/ 	.word	0x00000000
        /*07c8*/ 	.word	0x00000000
        /*07cc*/ 	.short	0x010a
        /*07ce*/ 	.byte	0xff
	.zero		1


	//   ....[110]....
        /*07d0*/ 	.word	0x00007980
        /*07d4*/ 	.word	0x00000000
        /*07d8*/ 	.word	0x00000000
        /*07dc*/ 	.short	0x010a
        /*07de*/ 	.byte	0xff
	.zero		1


	//   ....[111]....
        /*07e0*/ 	.word	0x000079e0
        /*07e4*/ 	.word	0x00000000
        /*07e8*/ 	.word	0x00000000
        /*07ec*/ 	.short	0x010a
        /*07ee*/ 	.byte	0xff
	.zero		1


	//   ....[112]....
        /*07f0*/ 	.word	0x00007a30
        /*07f4*/ 	.word	0x00000000
        /*07f8*/ 	.word	0x00000090
        /*07fc*/ 	.short	0x010a
        /*07fe*/ 	.byte	0xff
	.zero		1


	//   ....[113]....
        /*0800*/ 	.word	0x00007a90
        /*0804*/ 	.word	0x00000000
        /*0808*/ 	.word	0x00000088
        /*080c*/ 	.short	0x010a
        /*080e*/ 	.byte	0xff
	.zero		1


	//   ....[114]....
        /*0810*/ 	.word	0x00007af0
        /*0814*/ 	.word	0x00000003
        /*0818*/ 	.word	0x00000070
        /*081c*/ 	.short	0x010a
        /*081e*/ 	.byte	0xff
	.zero		1


	//   ....[115]....
        /*0820*/ 	.word	0x00007b50
        /*0824*/ 	.word	0x00000003
        /*0828*/ 	.word	0x00000078
        /*082c*/ 	.short	0x010a
        /*082e*/ 	.byte	0xff
	.zero		1


	//   ....[116]....
        /*0830*/ 	.word	0x00007bb0
        /*0834*/ 	.word	0x00000000
        /*0838*/ 	.word	0x00000070
        /*083c*/ 	.short	0x010a
        /*083e*/ 	.byte	0xff
	.zero		1


	//   ....[117]....
        /*0840*/ 	.word	0x00007c00
        /*0844*/ 	.word	0x00000000
        /*0848*/ 	.word	0x00000090
        /*084c*/ 	.short	0x010a
        /*084e*/ 	.byte	0xff
	.zero		1


	//   ....[118]....
        /*0850*/ 	.word	0x00007c50
        /*0854*/ 	.word	0x00000000
        /*0858*/ 	.word	0x00000060
        /*085c*/ 	.short	0x010a
        /*085e*/ 	.byte	0xff
	.zero		1


	//   ....[119]....
        /*0860*/ 	.word	0x00007ca0
        /*0864*/ 	.word	0x00000071
        /*0868*/ 	.word	0x000000b0
        /*086c*/ 	.short	0x010a
        /*086e*/ 	.byte	0xff
	.zero		1


	//   ....[120]....
        /*0870*/ 	.word	0x00007cf0
        /*0874*/ 	.word	0x00000020
        /*0878*/ 	.word	0x00000060
        /*087c*/ 	.short	0x010a
        /*087e*/ 	.byte	0xff
	.zero		1


	//----- nvinfo : EIATTR_NUM_MBARRIERS
	.align		4
.L_47:
        /*0880*/ 	.byte	0x03, 0x38
        /*0882*/ 	.short	0x0022


	//----- nvinfo : EIATTR_EXIT_INSTR_OFFSETS
	.align		4
        /*0884*/ 	.byte	0x04, 0x1c
        /*0886*/ 	.short	(.L_49 - .L_48)


	//   ....[0]....
.L_48:
        /*0888*/ 	.word	0x00002630


	//   ....[1]....
        /*088c*/ 	.word	0x00002b20


	//   ....[2]....
        /*0890*/ 	.word	0x00002b80


	//   ....[3]....
        /*0894*/ 	.word	0x00003ae0


	//   ....[4]....
        /*0898*/ 	.word	0x000047f0


	//   ....[5]....
        /*089c*/ 	.word	0x00004830


	//   ....[6]....
        /*08a0*/ 	.word	0x000072f0


	//----- nvinfo : EIATTR_MAX_THREADS
	.align		4
.L_49:
        /*08a4*/ 	.byte	0x04, 0x05
        /*08a6*/ 	.short	(.L_51 - .L_50)
.L_50:
        /*08a8*/ 	.word	0x00000100
        /*08ac*/ 	.word	0x00000001
        /*08b0*/ 	.word	0x00000001


	//----- nvinfo : EIATTR_CRS_STACK_SIZE
	.align		4
.L_51:
        /*08b4*/ 	.byte	0x04, 0x1e
        /*08b6*/ 	.short	(.L_53 - .L_52)
.L_52:
        /*08b8*/ 	.word	0x00000000


	//----- nvinfo : EIATTR_CBANK_PARAM_SIZE
	.align		4
.L_53:
        /*08bc*/ 	.byte	0x03, 0x19
        /*08be*/ 	.short	0x0800


	//----- nvinfo : EIATTR_PARAM_CBANK
	.align		4
        /*08c0*/ 	.byte	0x04, 0x0a
        /*08c2*/ 	.short	(.L_55 - .L_54)
	.align		4
.L_54:
        /*08c4*/ 	.word	index@(.nv.constant0._ZN7cutlass13device_kernelINS_4gemm6kernel13GemmUniversalIN4cute5tupleIJiiiiEEENS1_10collective13CollectiveMmaINS1_35MainloopSm100TmaUmmaWarpSpecializedILi6ELi2ELi4ENS5_IJNS4_1CILi1EEESB_SB_EEEEENS5_IJNSA_ILi64EEENSA_ILi128EEESF_EEENS_12float_e4m3_tENS5_IJlSB_lEEESH_SI_NS4_8TiledMMAINS4_8MMA_AtomIJNS4_10MMA_TraitsINS4_19SM100_MMA_F8F6F4_SSEJSH_SH_fSE_SF_NS4_17integral_constantINS4_4UMMA5MajorELSP_0EEESQ_NSN_INSO_7ScaleInELSR_0EEESS_EEEEEENS4_6LayoutISC_NS5_IJNSA_ILi0EEESW_SW_EEEEENS5_IJNS4_10UnderscoreESZ_SZ_EEEEENS4_13SM90_TMA_LOADENS4_14ComposedLayoutINS4_7SwizzleILi3ELi4ELi3EEENS4_18smem_ptr_flag_bitsILi8EEENSV_INS5_IJNSA_ILi8EEESF_EEENS5_IJSF_SB_EEEEEEEvNS4_8identityES12_S1C_vS1D_EENS_8epilogue10collective18CollectiveEpilogueINS1F_23Sm100TmaWarpSpecializedILi2ELi2ELi32ELb0ELb0EEEJSG_NS5_IJNSV_ISE_SB_EES1K_EEESH_SI_SH_SI_NS1F_6fusion15FusionCallbacksIS1J_NS1M_17LinearCombinationISH_fSH_fLNS_15FloatRoundStyleE2EEESG_S1L_JEEENS4_5SM1004TMEM4LOAD26SM100_TMEM_LOAD_16dp32b32xES12_NS13_INS14_ILi2ELi4ELi3EEES17_NSV_INS5_IJS18_SE_EEENS5_IJSE_SB_EEEEEEENS4_39AutoVectorizingCopyWithAssumedAlignmentILi128EEENS4_14SM90_TMA_STOREES20_S22_S22_EEEvvEEEEvNT_6ParamsE)
        /*08c8*/ 	.short	0x0380
        /*08ca*/ 	.short	0x0800


	//----- nvinfo : EIATTR_SW_WAR
	.align		4
.L_55:
        /*08cc*/ 	.byte	0x04, 0x36
        /*08ce*/ 	.short	(.L_57 - .L_56)
.L_56:
        /*08d0*/ 	.word	0x00000008
.L_57:


//--------------------- .nv.callgraph             --------------------------
	.section	.nv.callgraph,"",@"SHT_CUDA_CALLGRAPH"
	.align	4
	.sectionentsize	8
	.align		4
        /*0000*/ 	.word	0x00000000
	.align		4
        /*0004*/ 	.word	0xffffffff
	.align		4
        /*0008*/ 	.word	index@(_ZN7cutlass13device_kernelINS_4gemm6kernel13GemmUniversalIN4cute5tupleIJiiiiEEENS1_10collective13CollectiveMmaINS1_35MainloopSm100TmaUmmaWarpSpecializedILi6ELi2ELi4ENS5_IJNS4_1CILi1EEESB_SB_EEEEENS5_IJNSA_ILi64EEENSA_ILi128EEESF_EEENS_12float_e4m3_tENS5_IJlSB_lEEESH_SI_NS4_8TiledMMAINS4_8MMA_AtomIJNS4_10MMA_TraitsINS4_19SM100_MMA_F8F6F4_SSEJSH_SH_fSE_SF_NS4_17integral_constantINS4_4UMMA5MajorELSP_0EEESQ_NSN_INSO_7ScaleInELSR_0EEESS_EEEEEENS4_6LayoutISC_NS5_IJNSA_ILi0EEESW_SW_EEEEENS5_IJNS4_10UnderscoreESZ_SZ_EEEEENS4_13SM90_TMA_LOADENS4_14ComposedLayoutINS4_7SwizzleILi3ELi4ELi3EEENS4_18smem_ptr_flag_bitsILi8EEENSV_INS5_IJNSA_ILi8EEESF_EEENS5_IJSF_SB_EEEEEEEvNS4_8identityES12_S1C_vS1D_EENS_8epilogue10collective18CollectiveEpilogueINS1F_23Sm100TmaWarpSpecializedILi2ELi2ELi32ELb0ELb0EEEJSG_NS5_IJNSV_ISE_SB_EES1K_EEESH_SI_SH_SI_NS1F_6fusion15FusionCallbacksIS1J_NS1M_17LinearCombinationISH_fSH_fLNS_15FloatRoundStyleE2EEESG_S1L_JEEENS4_5SM1004TMEM4LOAD26SM100_TMEM_LOAD_16dp32b32xES12_NS13_INS14_ILi2ELi4ELi3EEES17_NSV_INS5_IJS18_SE_EEENS5_IJSE_SB_EEEEEEENS4_39AutoVectorizingCopyWithAssumedAlignmentILi128EEENS4_14SM90_TMA_STOREES20_S22_S22_EEEvvEEEEvNT_6ParamsE)
	.align		4
        /*000c*/ 	.word	index@(__assertfail)
	.align		4
        /*0010*/ 	.word	0x00000000
	.align		4
        /*0014*/ 	.word	0xfffffffe
	.align		4
        /*0018*/ 	.word	0x00000000
	.align		4
        /*001c*/ 	.word	0xfffffffd
	.align		4
        /*0020*/ 	.word	0x00000000
	.align		4
        /*0024*/ 	.word	0xfffffffc


//--------------------- .nv.constant4             --------------------------
	.section	.nv.constant4,"a",@progbits
	.align	8
	.align		8
.nv.constant4:
        /*0000*/ 	.dword	__assertfail
	.align		8
        /*0008*/ 	.dword	__unnamed_1
	.align		8
        /*0010*/ 	.dword	__unnamed_2
	.align		8
        /*0018*/ 	.dword	_ZN40_INTERNAL_f09d641f_4_k_cu_6601324c_258834cuda3std3__45__cpo5beginE
	.align		8
        /*0020*/ 	.dword	_ZN40_INTERNAL_f09d641f_4_k_cu_6601324c_258834cuda3std3__45__cpo3endE
	.align		8
        /*0028*/ 	.dword	_ZN40_INTERNAL_f09d641f_4_k_cu_6601324c_258834cuda3std3__45__cpo6cbeginE
	.align		8
        /*0030*/ 	.dword	_ZN40_INTERNAL_f09d641f_4_k_cu_6601324c_258834cuda3std3__45__cpo4cendE
	.align		8
        /*0038*/ 	.dword	_ZN40_INTERNAL_f09d641f_4_k_cu_6601324c_258834cuda3std3__442_GLOBAL__N__f09d641f_4_k_cu_6601324c_258836ignoreE
	.align		8
        /*0040*/ 	.dword	_ZN40_INTERNAL_f09d641f_4_k_cu_6601324c_258834cuda3std3__419piecewise_constructE
	.align		8
        /*0048*/ 	.dword	_ZN40_INTERNAL_f09d641f_4_k_cu_6601324c_258834cuda3std3__48in_placeE
	.align		8
        /*0050*/ 	.dword	_ZN40_INTERNAL_f09d641f_4_k_cu_6601324c_258834cuda3std6ranges3__45__cpo4swapE
	.align		8
        /*0058*/ 	.dword	_ZN40_INTERNAL_f09d641f_4_k_cu_6601324c_258834cuda3std6ranges3__45__cpo9iter_moveE
	.align		8
        /*0060*/ 	.dword	_ZN40_INTERNAL_f09d641f_4_k_cu_6601324c_258834cute7productE
	.align		8
        /*0068*/ 	.dword	_ZN40_INTERNAL_f09d641f_4_k_cu_6601324c_258834cute1_E
	.align		8
        /*0070*/ 	.dword	$str$25
	.align		8
        /*0078*/ 	.dword	$str$26
	.align		8
        /*0080*/ 	.dword	$str$27
	.align		8
        /*0088*/ 	.dword	$str$28


//--------------------- .text._ZN7cutlass13device_kernelINS_4gemm6kernel13GemmUniversalIN4cute5tupleIJiiiiEEENS1_10collective13CollectiveMmaINS1_35MainloopSm100TmaUmmaWarpSpecializedILi6ELi2ELi4ENS5_IJNS4_1CILi1EEESB_SB_EEEEENS5_IJNSA_ILi64EEENSA_ILi128EEESF_EEENS_12float_e4m3_tENS5_IJlSB_lEEESH_SI_NS4_8TiledMMAINS4_8MMA_AtomIJNS4_10MMA_TraitsINS4_19SM100_MMA_F8F6F4_SSEJSH_SH_fSE_SF_NS4_17integral_constantINS4_4UMMA5MajorELSP_0EEESQ_NSN_INSO_7ScaleInELSR_0EEESS_EEEEEENS4_6LayoutISC_NS5_IJNSA_ILi0EEESW_SW_EEEEENS5_IJNS4_10UnderscoreESZ_SZ_EEEEENS4_13SM90_TMA_LOADENS4_14ComposedLayoutINS4_7SwizzleILi3ELi4ELi3EEENS4_18smem_ptr_flag_bitsILi8EEENSV_INS5_IJNSA_ILi8EEESF_EEENS5_IJSF_SB_EEEEEEEvNS4_8identityES12_S1C_vS1D_EENS_8epilogue10collective18CollectiveEpilogueINS1F_23Sm100TmaWarpSpecializedILi2ELi2ELi32ELb0ELb0EEEJSG_NS5_IJNSV_ISE_SB_EES1K_EEESH_SI_SH_SI_NS1F_6fusion15FusionCallbacksIS1J_NS1M_17LinearCombinationISH_fSH_fLNS_15FloatRoundStyleE2EEESG_S1L_JEEENS4_5SM1004TMEM4LOAD26SM100_TMEM_LOAD_16dp32b32xES12_NS13_INS14_ILi2ELi4ELi3EEES17_NSV_INS5_IJS18_SE_EEENS5_IJSE_SB_EEEEEEENS4_39AutoVectorizingCopyWithAssumedAlignmentILi128EEENS4_14SM90_TMA_STOREES20_S22_S22_EEEvvEEEEvNT_6ParamsE --------------------------
	.section	.text._ZN7cutlass13device_kernelINS_4gemm6kernel13GemmUniversalIN4cute5tupleIJiiiiEEENS1_10collective13CollectiveMmaINS1_35MainloopSm100TmaUmmaWarpSpecializedILi6ELi2ELi4ENS5_IJNS4_1CILi1EEESB_SB_EEEEENS5_IJNSA_ILi64EEENSA_ILi128EEESF_EEENS_12float_e4m3_tENS5_IJlSB_lEEESH_SI_NS4_8TiledMMAINS4_8MMA_AtomIJNS4_10MMA_TraitsINS4_19SM100_MMA_F8F6F4_SSEJSH_SH_fSE_SF_NS4_17integral_constantINS4_4UMMA5MajorELSP_0EEESQ_NSN_INSO_7ScaleInELSR_0EEESS_EEEEEENS4_6LayoutISC_NS5_IJNSA_ILi0EEESW_SW_EEEEENS5_IJNS4_10UnderscoreESZ_SZ_EEEEENS4_13SM90_TMA_LOADENS4_14ComposedLayoutINS4_7SwizzleILi3ELi4ELi3EEENS4_18smem_ptr_flag_bitsILi8EEENSV_INS5_IJNSA_ILi8EEESF_EEENS5_IJSF_SB_EEEEEEEvNS4_8identityES12_S1C_vS1D_EENS_8epilogue10collective18CollectiveEpilogueINS1F_23Sm100TmaWarpSpecializedILi2ELi2ELi32ELb0ELb0EEEJSG_NS5_IJNSV_ISE_SB_EES1K_EEESH_SI_SH_SI_NS1F_6fusion15FusionCallbacksIS1J_NS1M_17LinearCombinationISH_fSH_fLNS_15FloatRoundStyleE2EEESG_S1L_JEEENS4_5SM1004TMEM4LOAD26SM100_TMEM_LOAD_16dp32b32xES12_NS13_INS14_ILi2ELi4ELi3EEES17_NSV_INS5_IJS18_SE_EEENS5_IJSE_SB_EEEEEEENS4_39AutoVectorizingCopyWithAssumedAlignmentILi128EEENS4_14SM90_TMA_STOREES20_S22_S22_EEEvvEEEEvNT_6ParamsE,"ax",@progbits
	.align	128
.text._ZN7cutlass13device_kernelINS_4gemm6kernel13GemmUniversalIN4cute5tupleIJiiiiEEENS1_10collective13CollectiveMmaINS1_35MainloopSm100TmaUmmaWarpSpecializedILi6ELi2ELi4ENS5_IJNS4_1CILi1EEESB_SB_EEEEENS5_IJNSA_ILi64EEENSA_ILi128EEESF_EEENS_12float_e4m3_tENS5_IJlSB_lEEESH_SI_NS4_8TiledMMAINS4_8MMA_AtomIJNS4_10MMA_TraitsINS4_19SM100_MMA_F8F6F4_SSEJSH_SH_fSE_SF_NS4_17integral_constantINS4_4UMMA5MajorELSP_0EEESQ_NSN_INSO_7ScaleInELSR_0EEESS_EEEEEENS4_6LayoutISC_NS5_IJNSA_ILi0EEESW_SW_EEEEENS5_IJNS4_10UnderscoreESZ_SZ_EEEEENS4_13SM90_TMA_LOADENS4_14ComposedLayoutINS4_7SwizzleILi3ELi4ELi3EEENS4_18smem_ptr_flag_bitsILi8EEENSV_INS5_IJNSA_ILi8EEESF_EEENS5_IJSF_SB_EEEEEEEvNS4_8identityES12_S1C_vS1D_EENS_8epilogue10collective18CollectiveEpilogueINS1F_23Sm100TmaWarpSpecializedILi2ELi2ELi32ELb0ELb0EEEJSG_NS5_IJNSV_ISE_SB_EES1K_EEESH_SI_SH_SI_NS1F_6fusion15FusionCallbacksIS1J_NS1M_17LinearCombinationISH_fSH_fLNS_15FloatRoundStyleE2EEESG_S1L_JEEENS4_5SM1004TMEM4LOAD26SM100_TMEM_LOAD_16dp32b32xES12_NS13_INS14_ILi2ELi4ELi3EEES17_NSV_INS5_IJS18_SE_EEENS5_IJSE_SB_EEEEEEENS4_39AutoVectorizingCopyWithAssumedAlignmentILi128EEENS4_14SM90_TMA_STOREES20_S22_S22_EEEvvEEEEvNT_6ParamsE:
        .type           _ZN7cutlass13device_kernelINS_4gemm6kernel13GemmUniversalIN4cute5tupleIJiiiiEEENS1_10collective13CollectiveMmaINS1_35MainloopSm100TmaUmmaWarpSpecializedILi6ELi2ELi4ENS5_IJNS4_1CILi1EEESB_SB_EEEEENS5_IJNSA_ILi64EEENSA_ILi128EEESF_EEENS_12float_e4m3_tENS5_IJlSB_lEEESH_SI_NS4_8TiledMMAINS4_8MMA_AtomIJNS4_10MMA_TraitsINS4_19SM100_MMA_F8F6F4_SSEJSH_SH_fSE_SF_NS4_17integral_constantINS4_4UMMA5MajorELSP_0EEESQ_NSN_INSO_7ScaleInELSR_0EEESS_EEEEEENS4_6LayoutISC_NS5_IJNSA_ILi0EEESW_SW_EEEEENS5_IJNS4_10UnderscoreESZ_SZ_EEEEENS4_13SM90_TMA_LOADENS4_14ComposedLayoutINS4_7SwizzleILi3ELi4ELi3EEENS4_18smem_ptr_flag_bitsILi8EEENSV_INS5_IJNSA_ILi8EEESF_EEENS5_IJSF_SB_EEEEEEEvNS4_8identityES12_S1C_vS1D_EENS_8epilogue10collective18CollectiveEpilogueINS1F_23Sm100TmaWarpSpecializedILi2ELi2ELi32ELb0ELb0EEEJSG_NS5_IJNSV_ISE_SB_EES1K_EEESH_SI_SH_SI_NS1F_6fusion15FusionCallbacksIS1J_NS1M_17LinearCombinationISH_fSH_fLNS_15FloatRoundStyleE2EEESG_S1L_JEEENS4_5SM1004TMEM4LOAD26SM100_TMEM_LOAD_16dp32b32xES12_NS13_INS14_ILi2ELi4ELi3EEES17_NSV_INS5_IJS18_SE_EEENS5_IJSE_SB_EEEEEEENS4_39AutoVectorizingCopyWithAssumedAlignmentILi128EEENS4_14SM90_TMA_STOREES20_S22_S22_EEEvvEEEEvNT_6ParamsE,@function
        .size           _ZN7cutlass13device_kernelINS_4gemm6kernel13GemmUniversalIN4cute5tupleIJiiiiEEENS1_10collective13CollectiveMmaINS1_35MainloopSm100TmaUmmaWarpSpecializedILi6ELi2ELi4ENS5_IJNS4_1CILi1EEESB_SB_EEEEENS5_IJNSA_ILi64EEENSA_ILi128EEESF_EEENS_12float_e4m3_tENS5_IJlSB_lEEESH_SI_NS4_8TiledMMAINS4_8MMA_AtomIJNS4_10MMA_TraitsINS4_19SM100_MMA_F8F6F4_SSEJSH_SH_fSE_SF_NS4_17integral_constantINS4_4UMMA5MajorELSP_0EEESQ_NSN_INSO_7ScaleInELSR_0EEESS_EEEEEENS4_6LayoutISC_NS5_IJNSA_ILi0EEESW_SW_EEEEENS5_IJNS4_10UnderscoreESZ_SZ_EEEEENS4_13SM90_TMA_LOADENS4_14ComposedLayoutINS4_7SwizzleILi3ELi4ELi3EEENS4_18smem_ptr_flag_bitsILi8EEENSV_INS5_IJNSA_ILi8EEESF_EEENS5_IJSF_SB_EEEEEEEvNS4_8identityES12_S1C_vS1D_EENS_8epilogue10collective18CollectiveEpilogueINS1F_23Sm100TmaWarpSpecializedILi2ELi2ELi32ELb0ELb0EEEJSG_NS5_IJNSV_ISE_SB_EES1K_EEESH_SI_SH_SI_NS1F_6fusion15FusionCallbacksIS1J_NS1M_17LinearCombinationISH_fSH_fLNS_15FloatRoundStyleE2EEESG_S1L_JEEENS4_5SM1004TMEM4LOAD26SM100_TMEM_LOAD_16dp32b32xES12_NS13_INS14_ILi2ELi4ELi3EEES17_NSV_INS5_IJS18_SE_EEENS5_IJSE_SB_EEEEEEENS4_39AutoVectorizingCopyWithAssumedAlignmentILi128EEENS4_14SM90_TMA_STOREES20_S22_S22_EEEvvEEEEvNT_6ParamsE,(.L_x_148 - _ZN7cutlass13device_kernelINS_4gemm6kernel13GemmUniversalIN4cute5tupleIJiiiiEEENS1_10collective13CollectiveMmaINS1_35MainloopSm100TmaUmmaWarpSpecializedILi6ELi2ELi4ENS5_IJNS4_1CILi1EEESB_SB_EEEEENS5_IJNSA_ILi64EEENSA_ILi128EEESF_EEENS_12float_e4m3_tENS5_IJlSB_lEEESH_SI_NS4_8TiledMMAINS4_8MMA_AtomIJNS4_10MMA_TraitsINS4_19SM100_MMA_F8F6F4_SSEJSH_SH_fSE_SF_NS4_17integral_constantINS4_4UMMA5MajorELSP_0EEESQ_NSN_INSO_7ScaleInELSR_0EEESS_EEEEEENS4_6LayoutISC_NS5_IJNSA_ILi0EEESW_SW_EEEEENS5_IJNS4_10UnderscoreESZ_SZ_EEEEENS4_13SM90_TMA_LOADENS4_14ComposedLayoutINS4_7SwizzleILi3ELi4ELi3EEENS4_18smem_ptr_flag_bitsILi8EEENSV_INS5_IJNSA_ILi8EEESF_EEENS5_IJSF_SB_EEEEEEEvNS4_8identityES12_S1C_vS1D_EENS_8epilogue10collective18CollectiveEpilogueINS1F_23Sm100TmaWarpSpecializedILi2ELi2ELi32ELb0ELb0EEEJSG_NS5_IJNSV_ISE_SB_EES1K_EEESH_SI_SH_SI_NS1F_6fusion15FusionCallbacksIS1J_NS1M_17LinearCombinationISH_fSH_fLNS_15FloatRoundStyleE2EEESG_S1L_JEEENS4_5SM1004TMEM4LOAD26SM100_TMEM_LOAD_16dp32b32xES12_NS13_INS14_ILi2ELi4ELi3EEES17_NSV_INS5_IJS18_SE_EEENS5_IJSE_SB_EEEEEEENS4_39AutoVectorizingCopyWithAssumedAlignmentILi128EEENS4_14SM90_TMA_STOREES20_S22_S22_EEEvvEEEEvNT_6ParamsE)
        .other          _ZN7cutlass13device_kernelINS_4gemm6kernel13GemmUniversalIN4cute5tupleIJiiiiEEENS1_10collective13CollectiveMmaINS1_35MainloopSm100TmaUmmaWarpSpecializedILi6ELi2ELi4ENS5_IJNS4_1CILi1EEESB_SB_EEEEENS5_IJNSA_ILi64EEENSA_ILi128EEESF_EEENS_12float_e4m3_tENS5_IJlSB_lEEESH_SI_NS4_8TiledMMAINS4_8MMA_AtomIJNS4_10MMA_TraitsINS4_19SM100_MMA_F8F6F4_SSEJSH_SH_fSE_SF_NS4_17integral_constantINS4_4UMMA5MajorELSP_0EEESQ_NSN_INSO_7ScaleInELSR_0EEESS_EEEEEENS4_6LayoutISC_NS5_IJNSA_ILi0EEESW_SW_EEEEENS5_IJNS4_10UnderscoreESZ_SZ_EEEEENS4_13SM90_TMA_LOADENS4_14ComposedLayoutINS4_7SwizzleILi3ELi4ELi3EEENS4_18smem_ptr_flag_bitsILi8EEENSV_INS5_IJNSA_ILi8EEESF_EEENS5_IJSF_SB_EEEEEEEvNS4_8identityES12_S1C_vS1D_EENS_8epilogue10collective18CollectiveEpilogueINS1F_23Sm100TmaWarpSpecializedILi2ELi2ELi32ELb0ELb0EEEJSG_NS5_IJNSV_ISE_SB_EES1K_EEESH_SI_SH_SI_NS1F_6fusion15FusionCallbacksIS1J_NS1M_17LinearCombinationISH_fSH_fLNS_15FloatRoundStyleE2EEESG_S1L_JEEENS4_5SM1004TMEM4LOAD26SM100_TMEM_LOAD_16dp32b32xES12_NS13_INS14_ILi2ELi4ELi3EEES17_NSV_INS5_IJS18_SE_EEENS5_IJSE_SB_EEEEEEENS4_39AutoVectorizingCopyWithAssumedAlignmentILi128EEENS4_14SM90_TMA_STOREES20_S22_S22_EEEvvEEEEvNT_6ParamsE,@"STO_CUDA_ENTRY STV_DEFAULT"
_ZN7cutlass13device_kernelINS_4gemm6kernel13GemmUniversalIN4cute5tupleIJiiiiEEENS1_10collective13CollectiveMmaINS1_35MainloopSm100TmaUmmaWarpSpecializedILi6ELi2ELi4ENS5_IJNS4_1CILi1EEESB_SB_EEEEENS5_IJNSA_ILi64EEENSA_ILi128EEESF_EEENS_12float_e4m3_tENS5_IJlSB_lEEESH_SI_NS4_8TiledMMAINS4_8MMA_AtomIJNS4_10MMA_TraitsINS4_19SM100_MMA_F8F6F4_SSEJSH_SH_fSE_SF_NS4_17integral_constantINS4_4UMMA5MajorELSP_0EEESQ_NSN_INSO_7ScaleInELSR_0EEESS_EEEEEENS4_6LayoutISC_NS5_IJNSA_ILi0EEESW_SW_EEEEENS5_IJNS4_10UnderscoreESZ_SZ_EEEEENS4_13SM90_TMA_LOADENS4_14ComposedLayoutINS4_7SwizzleILi3ELi4ELi3EEENS4_18smem_ptr_flag_bitsILi8EEENSV_INS5_IJNSA_ILi8EEESF_EEENS5_IJSF_SB_EEEEEEEvNS4_8identityES12_S1C_vS1D_EENS_8epilogue10collective18CollectiveEpilogueINS1F_23Sm100TmaWarpSpecializedILi2ELi2ELi32ELb0ELb0EEEJSG_NS5_IJNSV_ISE_SB_EES1K_EEESH_SI_SH_SI_NS1F_6fusion15FusionCallbacksIS1J_NS1M_17LinearCombinationISH_fSH_fLNS_15FloatRoundStyleE2EEESG_S1L_JEEENS4_5SM1004TMEM4LOAD26SM100_TMEM_LOAD_16dp32b32xES12_NS13_INS14_ILi2ELi4ELi3EEES17_NSV_INS5_IJS18_SE_EEENS5_IJSE_SB_EEEEEEENS4_39AutoVectorizingCopyWithAssumedAlignmentILi128EEENS4_14SM90_TMA_STOREES20_S22_S22_EEEvvEEEEvNT_6ParamsE:
[----:B------:R-:W1:Y:S01]  /*0000*/  LDC R1, c[0x0][0x37c] ;  /* 0x0000df00ff017b82 */ /* 0x000e620000000800 */
[----:B------:R-:W2:Y:S01]  /*0010*/  S2R R108, SR_TID.X ;  /* 0x00000000006c7919 */ /* 0x000ea20000002100 */
[----:B------:R-:W3:Y:S01]  /*0020*/  LDCU.64 UR4, c[0x0][0x890] ;  /* 0x00011200ff0477ac */ /* 0x000ee20008000a00 */
[----:B------:R-:W-:Y:S02]  /*0030*/  PRMT R95, RZ, 0x7610, R95 ;  /* 0x00007610ff5f7816 */ /* 0x000fe4000000005f */
[----:B------:R-:W-:Y:S01]  /*0040*/  ELECT P5, URZ, PT ;  /* 0x0000000000ff782f */ /* 0x000fe200038a0000 */
[----:B------:R-:W4:Y:S01]  /*0050*/  LDCU.64 UR46, c[0x0][0x358] ;  /* 0x00006b00ff2e77ac */ /* 0x000f220008000a00 */
[----:B---3--:R-:W-:-:S04]  /*0060*/  UISETP.NE.U32.AND UP0, UPT, UR4, URZ, UPT ;  /* 0x000000ff0400728c */ /* 0x008fc8000bf05070 */
[----:B------:R-:W-:Y:S01]  /*0070*/  UISETP.NE.AND.EX UP0, UPT, UR5, URZ, UPT, UP0 ;  /* 0x000000ff0500728c */ /* 0x000fe2000bf05300 */
[----:B--2---:R-:W-:-:S05]  /*0080*/  SHF.R.U32.HI R101, RZ, 0x5, R108 ;  /* 0x00000005ff657819 */ /* 0x004fca000001166c */
[----:B------:R-:W2:Y:S02]  /*0090*/  SHFL.IDX PT, R0, R101, RZ, 0x1f ;  /* 0x00001fff65007589 */ /* 0x000ea400000e0000 */
[----:B--2---:R-:W-:Y:S01]  /*00a0*/  R2UR UR8, R0 ;  /* 0x00000000000872ca */ /* 0x004fe200000e0000 */
[----:B-1--4-:R-:W-:-:S14]  /*00b0*/  BRA.U UP0, `(.L_x_0) ;  /* 0x00000001002c7547 */ /* 0x012fdc000b800000 */
[----:B------:R-:W1:Y:S02]  /*00c0*/  LDCU.64 UR6, c[0x0][0x888] ;  /* 0x00011100ff0677ac */ /* 0x000e640008000a00 */
[----:B-1----:R-:W-:-:S04]  /*00d0*/  UISETP.NE.U32.AND UP0, UPT, UR6, URZ, UPT ;  /* 0x000000ff0600728c */ /* 0x002fc8000bf05070 */
[----:B------:R-:W-:-:S09]  /*00e0*/  UISETP.NE.AND.EX UP0, UPT, UR7, URZ, UPT, UP0 ;  /* 0x000000ff0700728c */ /* 0x000fd2000bf05300 */
[----:B------:R-:W-:Y:S05]  /*00f0*/  BRA.U !UP0, `(.L_x_1) ;  /* 0x0000000108107547 */ /* 0x000fea000b800000 */
[----:B------:R-:W1:Y:S02]  /*0100*/  LDC.64 R2, c[0x0][0x888] ;  /* 0x00022200ff027b82 */ /* 0x000e640000000a00 */
[----:B-1----:R1:W5:Y:S01]  /*0110*/  LDG.E R49, desc[UR46][R2.64] ;  /* 0x0000002e02317981 */ /* 0x002362000c1e1900 */
[----:B------:R-:W-:Y:S01]  /*0120*/  HFMA2 R95, -RZ, RZ, 0, 5.9604644775390625e-08 ;  /* 0x00000001ff5f7431 */ /* 0x000fe200000001ff */
[----:B------:R-:W-:Y:S05]  /*0130*/  BRA `(.L_x_0) ;  /* 0x00000000000c7947 */ /* 0x000fea0003800000 */
.L_x_1:
[----:B------:R-:W1:Y:S01]  /*0140*/  LDCU UR6, c[0x0][0x880] ;  /* 0x00011000ff0677ac */ /* 0x000e620008000800 */
[----:B------:R-:W-:Y:S01]  /*0150*/  HFMA2 R95, -RZ, RZ, 0, 5.9604644775390625e-08 ;  /* 0x00000001ff5f7431 */ /* 0x000fe200000001ff */
[----:B-1----:R-:W-:-:S07]  /*0160*/  MOV R49, UR6 ;  /* 0x0000000600317c02 */ /* 0x002fce0008000f00 */
.L_x_0:
[----:B------:R-:W2:Y:S02]  /*0170*/  LDCU.64 UR6, c[0x0][0x8b0] ;  /* 0x00011600ff0677ac */ /* 0x000ea40008000a00 */
[----:B--2---:R-:W-:-:S04]  /*0180*/  UISETP.NE.U32.AND UP0, UPT, UR6, URZ, UPT ;  /* 0x000000ff0600728c */ /* 0x004fc8000bf05070 */
[----:B------:R-:W-:-:S09]  /*0190*/  UISETP.NE.AND.EX UP0, UPT, UR7, URZ, UPT, UP0 ;  /* 0x000000ff0700728c */ /* 0x000fd2000bf05300 */
[----:B------:R-:W-:Y:S05]  /*01a0*/  BRA.U UP0, `(.L_x_2) ;  /* 0x0000000100247547 */ /* 0x000fea000b800000 */
[----:B------:R-:W2:Y:S02]  /*01b0*/  LDCU.64 UR6, c[0x0][0x8a8] ;  /* 0x00011500ff0677ac */ /* 0x000ea40008000a00 */
[----:B--2---:R-:W-:-:S04]  /*01c0*/  UISETP.NE.U32.AND UP0, UPT, UR6, URZ, UPT ;  /* 0x000000ff0600728c */ /* 0x004fc8000bf05070 */
[----:B------:R-:W-:-:S09]  /*01d0*/  UISETP.NE.AND.EX UP0, UPT, UR7, URZ, UPT, UP0 ;  /* 0x000000ff0700728c */ /* 0x000fd2000bf05300 */
[----:B------:R-:W-:Y:S05]  /*01e0*/  BRA.U !UP0, `(.L_x_3) ;  /* 0x00000001080c7547 */ /* 0x000fea000b800000 */
[----:B-1----:R-:W1:Y:S02]  /*01f0*/  LDC.64 R2, c[0x0][0x8a8] ;  /* 0x00022a00ff027b82 */ /* 0x002e640000000a00 */
[----:B-1----:R2:W5:Y:S01]  /*0200*/  LDG.E R47, desc[UR46][R2.64] ;  /* 0x0000002e022f7981 */ /* 0x002562000c1e1900 */
[----:B------:R-:W-:Y:S05]  /*0210*/  BRA `(.L_x_2) ;  /* 0x0000000000087947 */ /* 0x000fea0003800000 */
.L_x_3:
[----:B------:R-:W2:Y:S02]  /*0220*/  LDCU UR6, c[0x0][0x8a0] ;  /* 0x00011400ff0677ac */ /* 0x000ea40008000800 */
[----:B--2---:R-:W-:Y:S02]  /*0230*/  MOV R47, UR6 ;  /* 0x00000006002f7c02 */ /* 0x004fe40008000f00 */
.L_x_2:
[----:B------:R-:W-:Y:S01]  /*0240*/  IMAD.U32 R0, RZ, RZ, UR8 ;  /* 0x00000008ff007e24 */ /* 0x000fe2000f8e00ff */
[----:B------:R-:W-:Y:S04]  /*0250*/  BSSY.RECONVERGENT B0, `(.L_x_4) ;  /* 0x000000c000007945 */ /* 0x000fe80003800200 */
[C---:B------:R-:W-:Y:S02]  /*0260*/  ISETP.NE.OR P1, PT, R0.reuse, 0x1, !P5 ;  /* 0x000000010000780c */ /* 0x040fe40006f25670 */
[----:B------:R-:W-:-:S11]  /*0270*/  ISETP.NE.OR P0, PT, R0, 0x3, !P5 ;  /* 0x000000030000780c */ /* 0x000fd60006f05670 */
[----:B------:R-:W-:Y:S05]  /*0280*/  @P1 BRA `(.L_x_5) ;  /* 0x0000000000201947 */ /* 0x000fea0003800000 */
[----:B------:R-:W3:Y:S02]  /*0290*/  LDCU.64 UR6, c[0x0][0x348] ;  /* 0x00006900ff0677ac */ /* 0x000ee40008000a00 */
[----:B---3--:R-:W-:Y:S02]  /*02a0*/  UIADD3 UR10, UP1, UPT, UR6, 0x80, URZ ;  /* 0x00000080060a7890 */ /* 0x008fe4000ff3e0ff */
[----:B------:R-:W-:Y:S02]  /*02b0*/  UIADD3 UR6, UP0, UPT, UR6, 0x180, URZ ;  /* 0x0000018006067890 */ /* 0x000fe4000ff1e0ff */
[----:B------:R-:W-:Y:S02]  /*02c0*/  UIADD3.X UR11, UPT, UPT, URZ, UR7, URZ, UP1, !UPT ;  /* 0x00000007ff0b7290 */ /* 0x000fe40008ffe4ff */
[----:B------:R-:W-:-:S07]  /*02d0*/  UIADD3.X UR7, UPT, UPT, URZ, UR7, URZ, UP0, !UPT ;  /* 0x00000007ff077290 */ /* 0x000fce00087fe4ff */
[----:B------:R3:W-:Y:S02]  /*02e0*/  UTMACCTL.PF [UR10] ;  /* 0x000000000a0079b9 */ /* 0x0007e40008040000 */
[----:B------:R3:W-:Y:S02]  /*02f0*/  UTMACCTL.PF [UR6] ;  /* 0x00000000060079b9 */ /* 0x0007e40008040000 */
[----:B---3--:R-:W-:Y:S01]  /*0300*/  NOP ;  /* 0x0000000000007918 */ /* 0x008fe20000000000 */
.L_x_5:
[----:B------:R-:W-:Y:S05]  /*0310*/  BSYNC.RECONVERGENT B0 ;  /* 0x0000000000007941 */ /* 0x000fea0003800200 */
.L_x_4:
[----:B------:R-:W-:Y:S04]  /*0320*/  BSSY.RECONVERGENT B0, `(.L_x_6) ;  /* 0x000000a000007945 */ /* 0x000fe80003800200 */
        /* <DEDUP_REMOVED lines=9> */
.L_x_7:
[----:B------:R-:W-:Y:S05]  /*03c0*/  BSYNC.RECONVERGENT B0 ;  /* 0x0000000000007941 */ /* 0x000fea0003800200 */
.L_x_6:
[----:B------:R-:W3:Y:S01]  /*03d0*/  LDCU.64 UR6, c[0x0][0x888] ;  /* 0x00011100ff0677ac */ /* 0x000ee20008000a00 */
[----:B------:R-:W-:Y:S02]  /*03e0*/  UISETP.EQ.U32.AND UP1, UPT, UR4, URZ, UPT ;  /* 0x000000ff0400728c */ /* 0x000fe4000bf22070 */
[----:B------:R-:W-:Y:S02]  /*03f0*/  UPLOP3.LUT UP2, UPT, UPT, UPT, UPT, 0x80, 0x8 ;  /* 0x000000000008789c */ /* 0x000fe40003f4f070 */
[----:B---3--:R-:W-:-:S04]  /*0400*/  UISETP.NE.U32.AND UP0, UPT, UR6, URZ, UPT ;  /* 0x000000ff0600728c */ /* 0x008fc8000bf05070 */
[----:B------:R-:W-:-:S04]  /*0410*/  UISETP.NE.AND.EX UP0, UPT, UR7, URZ, UPT, UP0 ;  /* 0x000000ff0700728c */ /* 0x000fc8000bf05300 */
[----:B------:R-:W-:-:S04]  /*0420*/  UISETP.EQ.OR.EX UP3, UPT, UR5, URZ, !UP0, UP1 ;  /* 0x000000ff0500728c */ /* 0x000fc8000c762710 */
[----:B------:R-:W-:-:S05]  /*0430*/  UP2UR UR50, UPR, URZ, 0x8 ;  /* 0x00000008ff327883 */ /* 0x000fca0008000000 */
[----:B------:R-:W-:Y:S07]  /*0440*/  BRA.U !UP3, `(.L_x_8) ;  /* 0x000000010b207547 */ /* 0x000fee000b800000 */
[----:B------:R-:W-:Y:S01]  /*0450*/  UISETP.NE.U32.AND UP2, UPT, UR4, URZ, UPT ;  /* 0x000000ff0400728c */ /* 0x000fe2000bf45070 */
[----:B-----5:R-:W-:Y:S01]  /*0460*/  FSETP.NEU.AND P0, PT, R49, RZ, PT ;  /* 0x000000ff3100720b */ /* 0x020fe20003f0d000 */
[----:B------:R-:W-:Y:S02]  /*0470*/  USEL UR4, URZ, 0xffffffff, UP0 ;  /* 0xffffffffff047887 */ /* 0x000fe40008000000 */
[----:B------:R-:W-:-:S10]  /*0480*/  UISETP.NE.AND.EX UP2, UPT, UR5, URZ, UPT, UP2 ;  /* 0x000000ff0500728c */ /* 0x000fd4000bf45320 */
[----:B------:R-:W-:Y:S01]  /*0490*/  VOTEU.ANY UP1, P0 ;  /* 0x0000000000ff7886 */ /* 0x000fe20000020100 */
[----:B------:R-:W-:-:S04]  /*04a0*/  @!UP2 USEL UR4, URZ, 0xffffffff, UP1 ;  /* 0xffffffffff04a887 */ /* 0x000fc80008800000 */
[----:B------:R-:W-:-:S04]  /*04b0*/  ULOP3.LUT UR4, UR4, 0x1, URZ, 0xc0, !UPT ;  /* 0x0000000104047892 */ /* 0x000fc8000f8ec0ff */
[----:B------:R-:W-:-:S11]  /*04c0*/  UISETP.NE.U32.AND UP2, UPT, UR4, 0x1, UPT ;  /* 0x000000010400788c */ /* 0x000fd6000bf45070 */
.L_x_8:
[----:B-12---:R-:W1:Y:S01]  /*04d0*/  SHFL.IDX PT, R2, R101, RZ, 0x1f ;  /* 0x00001fff65027589 */ /* 0x006e6200000e0000 */
[----:B------:R-:W-:-:S04]  /*04e0*/  UISETP.NE.AND UP1, UPT, UR8, 0x2, UPT ;  /* 0x000000020800788c */ /* 0x000fc8000bf25270 */
[----:B------:R-:W-:Y:S01]  /*04f0*/  USEL UR6, URZ, 0x1, UP1 ;  /* 0x00000001ff067887 */ /* 0x000fe20008800000 */
[----:B-1----:R-:W-:-:S13]  /*0500*/  ISETP.NE.AND P0, PT, R2, RZ, PT ;  /* 0x000000ff0200720c */ /* 0x002fda0003f05270 */
[----:B------:R-:W-:Y:S05]  /*0510*/  @P0 BRA `(.L_x_9) ;  /* 0x0000000000580947 */ /* 0x000fea0003800000 */
[----:B------:R-:W1:Y:S01]  /*0520*/  S2UR UR5, SR_CgaCtaId ;  /* 0x00000000000579c3 */ /* 0x000e620000008800 */
[----:B------:R-:W-:Y:S01]  /*0530*/  UMOV UR7, 0x400 ;  /* 0x0000040000077882 */ /* 0x000fe20000000000 */
[----:B------:R-:W-:Y:S01]  /*0540*/  UMOV UR4, 0x1 ;  /* 0x0000000100047882 */ /* 0x000fe20000000000 */
[----:B------:R-:W-:Y:S01]  /*0550*/  ELECT P0, URZ, PT ;  /* 0x0000000000ff782f */ /* 0x000fe20003800000 */
[----:B------:R-:W-:-:S04]  /*0560*/  UIADD3 UR10, UPT, UPT, -UR4, 0x100000, URZ ;  /* 0x00100000040a7890 */ /* 0x000fc8000fffe1ff */
[----:B------:R-:W-:Y:S02]  /*0570*/  USHF.L.U32 UR11, UR10, 0xb, URZ ;  /* 0x0000000b0a0b7899 */ /* 0x000fe400080006ff */
[----:B------:R-:W-:Y:S02]  /*0580*/  USHF.L.U32 UR10, UR10, 0x1, URZ ;  /* 0x000000010a0a7899 */ /* 0x000fe400080006ff */
[----:B-1----:R-:W-:Y:S01]  /*0590*/  ULEA UR5, UR5, UR7, 0x18 ;  /* 0x0000000705057291 */ /* 0x002fe2000f8ec0ff */
[----:B------:R-:W1:Y:S11]  /*05a0*/  FENCE.VIEW.ASYNC.S ;  /* 0x00000000000073c6 */ /* 0x000e760000000000 */
[----:B-1----:R1:W2:Y:S01]  /*05b0*/  SYNCS.EXCH.64 URZ, [UR5], UR10 ;  /* 0x0000000a05ff75b2 */ /* 0x0022a20008000100 */
[----:B------:R1:W3:Y:S01]  /*05c0*/  SYNCS.EXCH.64 URZ, [UR5+0x30], UR10 ;  /* 0x0000300a05ff75b2 */ /* 0x0002e20008000100 */
[----:B------:R1:W4:Y:S01]  /*05d0*/  SYNCS.EXCH.64 URZ, [UR5+0x8], UR10 ;  /* 0x0000080a05ff75b2 */ /* 0x0003220008000100 */
[----:B------:R1:W1:Y:S01]  /*05e0*/  SYNCS.EXCH.64 URZ, [UR5+0x38], UR10 ;  /* 0x0000380a05ff75b2 */ /* 0x0002620008000100 */
        /* <DEDUP_REMOVED lines=8> */
[----:B------:R-:W-:Y:S01]  /*0670*/  NOP ;  /* 0x0000000000007918 */ /* 0x000fe20000000000 */
.L_x_9:
[----:B------:R-:W2:Y:S01]  /*0680*/  SHFL.IDX PT, R2, R101, RZ, 0x1f ;  /* 0x00001fff65027589 */ /* 0x000ea200000e0000 */
[----:B------:R-:W-:Y:S01]  /*0690*/  NOP ;  /* 0x0000000000007918 */ /* 0x000fe20000000000 */
[----:B--2---:R-:W-:-:S13]  /*06a0*/  ISETP.NE.AND P0, PT, R2, 0x1, PT ;  /* 0x000000010200780c */ /* 0x004fda0003f05270 */
[----:B------:R-:W-:Y:S05]  /*06b0*/  @P0 BRA `(.L_x_10) ;  /* 0x0000000000480947 */ /* 0x000fea0003800000 */
[----:B------:R-:W2:Y:S01]  /*06c0*/  S2UR UR7, SR_CgaCtaId ;  /* 0x00000000000779c3 */ /* 0x000ea20000008800 */
[----:B------:R-:W-:Y:S01]  /*06d0*/  UMOV UR9, 0x400 ;  /* 0x0000040000097882 */ /* 0x000fe20000000000 */
[----:B-1----:R-:W-:Y:S01]  /*06e0*/  UMOV UR5, 0x20 ;  /* 0x0000002000057882 */ /* 0x002fe20000000000 */
[----:B------:R-:W-:Y:S01]  /*06f0*/  UMOV UR4, 0x80 ;  /* 0x0000008000047882 */ /* 0x000fe20000000000 */
[----:B------:R-:W-:-:S04]  /*0700*/  UIADD3 UR10, UPT, UPT, -UR5, 0x100000, URZ ;  /* 0x00100000050a7890 */ /* 0x000fc8000fffe1ff */
[----:B------:R-:W-:Y:S02]  /*0710*/  USHF.L.U32 UR11, UR10, 0xb, URZ ;  /* 0x0000000b0a0b7899 */ /* 0x000fe400080006ff */
[----:B------:R-:W-:Y:S02]  /*0720*/  USHF.L.U32 UR10, UR10, 0x1, URZ ;  /* 0x000000010a0a7899 */ /* 0x000fe400080006ff */
[----:B------:R-:W-:-:S04]  /*0730*/  UIADD3 UR4, UPT, UPT, -UR4, 0x100000, URZ ;  /* 0x0010000004047890 */ /* 0x000fc8000fffe1ff */
[----:B------:R-:W-:Y:S02]  /*0740*/  USHF.L.U32 UR5, UR4, 0xb, URZ ;  /* 0x0000000b04057899 */ /* 0x000fe400080006ff */
[----:B------:R-:W-:Y:S01]  /*0750*/  USHF.L.U32 UR4, UR4, 0x1, URZ ;  /* 0x0000000104047899 */ /* 0x000fe200080006ff */
[----:B------:R-:W-:Y:S01]  /*0760*/  ELECT P0, URZ, PT ;  /* 0x0000000000ff782f */ /* 0x000fe20003800000 */
[----:B--2---:R-:W-:Y:S01]  /*0770*/  ULEA UR7, UR7, UR9, 0x18 ;  /* 0x0000000907077291 */ /* 0x004fe2000f8ec0ff */
[----:B------:R-:W1:Y:S11]  /*0780*/  FENCE.VIEW.ASYNC.S ;  /* 0x00000000000073c6 */ /* 0x000e760000000000 */
[----:B-1----:R2:W1:Y:S01]  /*0790*/  SYNCS.EXCH.64 URZ, [UR7+0x60], UR10 ;  /* 0x0000600a07ff75b2 */ /* 0x0024620008000100 */
[----:B------:R2:W1:Y:S01]  /*07a0*/  SYNCS.EXCH.64 URZ, [UR7+0x70], UR4 ;  /* 0x0000700407ff75b2 */ /* 0x0004620008000100 */
[----:B------:R2:W1:Y:S01]  /*07b0*/  SYNCS.EXCH.64 URZ, [UR7+0x68], UR10 ;  /* 0x0000680a07ff75b2 */ /* 0x0004620008000100 */
[----:B------:R2:W1:Y:S02]  /*07c0*/  SYNCS.EXCH.64 URZ, [UR7+0x78], UR4 ;  /* 0x0000780407ff75b2 */ /* 0x0004640008000100 */
[----:B--2---:R-:W-:Y:S01]  /*07d0*/  NOP ;  /* 0x0000000000007918 */ /* 0x004fe20000000000 */
.L_x_10:
[----:B------:R-:W2:Y:S01]  /*07e0*/  SHFL.IDX PT, R2, R101, RZ, 0x1f ;  /* 0x00001fff65027589 */ /* 0x000ea200000e0000 */
[----:B------:R-:W-:Y:S01]  /*07f0*/  NOP ;  /* 0x0000000000007918 */ /* 0x000fe20000000000 */
[----:B--2---:R-:W-:-:S13]  /*0800*/  ISETP.NE.AND P0, PT, R2, 0x3, PT ;  /* 0x000000030200780c */ /* 0x004fda0003f05270 */
[----:B------:R-:W-:Y:S05]  /*0810*/  @P0 BRA `(.L_x_11) ;  /* 0x0000000000300947 */ /* 0x000fea0003800000 */
[----:B-1----:R-:W1:Y:S01]  /*0820*/  S2UR UR5, SR_CgaCtaId ;  /* 0x00000000000579c3 */ /* 0x002e620000008800 */
        /* <DEDUP_REMOVED lines=8> */
[----:B-1----:R2:W1:Y:S01]  /*08b0*/  SYNCS.EXCH.64 URZ, [UR5+0x80], UR10 ;  /* 0x0000800a05ff75b2 */ /* 0x0024620008000100 */
[----:B------:R2:W1:Y:S02]  /*08c0*/  SYNCS.EXCH.64 URZ, [UR5+0x88], UR10 ;  /* 0x0000880a05ff75b2 */ /* 0x0004640008000100 */
[----:B--2---:R-:W-:Y:S01]  /*08d0*/  NOP ;  /* 0x0000000000007918 */ /* 0x004fe20000000000 */
.L_x_11:
[----:B------:R-:W2:Y:S01]  /*08e0*/  SHFL.IDX PT, R2, R101, RZ, 0x1f ;  /* 0x00001fff65027589 */ /* 0x000ea200000e0000 */
[----:B------:R-:W-:Y:S01]  /*08f0*/  NOP ;  /* 0x0000000000007918 */ /* 0x000fe20000000000 */
[----:B--2---:R-:W-:-:S13]  /*0900*/  ISETP.NE.AND P0, PT, R2, 0x4, PT ;  /* 0x000000040200780c */ /* 0x004fda0003f05270 */
[----:B------:R-:W-:Y:S05]  /*0910*/  @P0 BRA `(.L_x_12) ;  /* 0x00000000004c0947 */ /* 0x000fea0003800000 */
[----:B-1----:R-:W1:Y:S01]  /*0920*/  S2UR UR5, SR_CgaCtaId ;  /* 0x00000000000579c3 */ /* 0x002e620000008800 */
[----:B------:R-:W-:Y:S01]  /*0930*/  UMOV UR9, 0x100 ;  /* 0x0000010000097882 */ /* 0x000fe20000000000 */
[----:B------:R-:W-:Y:S01]  /*0940*/  UMOV UR7, 0x400 ;  /* 0x0000040000077882 */ /* 0x000fe20000000000 */
[----:B------:R-:W-:Y:S01]  /*0950*/  USEL UR9, UR9, 0xe0, UP2 ;  /* 0x000000e009097887 */ /* 0x000fe20009000000 */
[----:B------:R-:W-:Y:S01]  /*0960*/  UMOV UR4, 0x1 ;  /* 0x0000000100047882 */ /* 0x000fe20000000000 */
[----:B------:R-:W-:Y:S01]  /*0970*/  ELECT P0, URZ, PT ;  /* 0x0000000000ff782f */ /* 0x000fe20003800000 */
[----:B------:R-:W-:-:S04]  /*0980*/  UIADD3 UR10, UPT, UPT, -UR4, 0x100000, URZ ;  /* 0x00100000040a7890 */ /* 0x000fc8000fffe1ff */
[----:B------:R-:W-:Y:S02]  /*0990*/  USHF.L.U32 UR11, UR10, 0xb, URZ ;  /* 0x0000000b0a0b7899 */ /* 0x000fe400080006ff */
[----:B------:R-:W-:Y:S02]  /*09a0*/  USHF.L.U32 UR10, UR10, 0x1, URZ ;  /* 0x000000010a0a7899 */ /* 0x000fe400080006ff */
[----:B------:R-:W-:-:S04]  /*09b0*/  UIADD3 UR12, UPT, UPT, -UR9, 0x100000, URZ ;  /* 0x00100000090c7890 */ /* 0x000fc8000fffe1ff */
[----:B------:R-:W-:Y:S02]  /*09c0*/  USHF.L.U32 UR13, UR12, 0xb, URZ ;  /* 0x0000000b0c0d7899 */ /* 0x000fe400080006ff */
[----:B------:R-:W-:Y:S02]  /*09d0*/  USHF.L.U32 UR12, UR12, 0x1, URZ ;  /* 0x000000010c0c7899 */ /* 0x000fe400080006ff */
[----:B-1----:R-:W-:Y:S01]  /*09e0*/  ULEA UR5, UR5, UR7, 0x18 ;  /* 0x0000000705057291 */ /* 0x002fe2000f8ec0ff */
[----:B------:R-:W1:Y:S11]  /*09f0*/  FENCE.VIEW.ASYNC.S ;  /* 0x00000000000073c6 */ /* 0x000e760000000000 */
[----:B-1----:R2:W1:Y:S01]  /*0a00*/  SYNCS.EXCH.64 URZ, [UR5+0x90], UR10 ;  /* 0x0000900a05ff75b2 */ /* 0x0024620008000100 */
[----:B------:R2:W1:Y:S01]  /*0a10*/  SYNCS.EXCH.64 URZ, [UR5+0xa0], UR12 ;  /* 0x0000a00c05ff75b2 */ /* 0x0004620008000100 */
[----:B------:R2:W1:Y:S01]  /*0a20*/  SYNCS.EXCH.64 URZ, [UR5+0x98], UR10 ;  /* 0x0000980a05ff75b2 */ /* 0x0004620008000100 */
[----:B------:R2:W1:Y:S02]  /*0a30*/  SYNCS.EXCH.64 URZ, [UR5+0xa8], UR12 ;  /* 0x0000a80c05ff75b2 */ /* 0x0004640008000100 */
[----:B--2---:R-:W-:Y:S01]  /*0a40*/  NOP ;  /* 0x0000000000007918 */ /* 0x004fe20000000000 */
.L_x_12:
        /* <DEDUP_REMOVED lines=20> */
[----:B------:R2:W1:Y:S01]  /*0b90*/  SYNCS.EXCH.64 URZ, [UR7+0xd8], UR4 ;  /* 0x0000d80407ff75b2 */ /* 0x0004620008000100 */
[----:B------:R2:W1:Y:S01]  /*0ba0*/  SYNCS.EXCH.64 URZ, [UR7+0xc0], UR10 ;  /* 0x0000c00a07ff75b2 */ /* 0x0004620008000100 */
[----:B------:R2:W1:Y:S01]  /*0bb0*/  SYNCS.EXCH.64 URZ, [UR7+0xe0], UR4 ;  /* 0x0000e00407ff75b2 */ /* 0x0004620008000100 */
[----:B------:R2:W1:Y:S01]  /*0bc0*/  SYNCS.EXCH.64 URZ, [UR7+0xc8], UR10 ;  /* 0x0000c80a07ff75b2 */ /* 0x0004620008000100 */
[----:B------:R2:W1:Y:S02]  /*0bd0*/  SYNCS.EXCH.64 URZ, [UR7+0xe8], UR4 ;  /* 0x0000e80407ff75b2 */ /* 0x0004640008000100 */
[----:B--2---:R-:W-:Y:S01]  /*0be0*/  NOP ;  /* 0x0000000000007918 */ /* 0x004fe20000000000 */
.L_x_13:
        /* <DEDUP_REMOVED lines=18> */
.L_x_14:
[----:B-1----:R-:W1:Y:S01]  /*0d10*/  S2UR UR5, SR_CTAID.X ;  /* 0x00000000000579c3 */ /* 0x002e620000002500 */
[----:B------:R-:W-:-:S05]  /*0d20*/  CS2R.32 R96, SR_CgaSize ;  /* 0x0000000000607805 */ /* 0x000fca0000008a00 */
[----:B------:R-:W-:-:S05]  /*0d30*/  IMAD R96, R96, -0xa0, RZ ;  /* 0xffffff6060607824 */ /* 0x000fca00078e02ff */
[----:B------:R-:W-:-:S14]  /*0d40*/  R2UR UR9, R96 ;  /* 0x00000000600972ca */ /* 0x000fdc00000e0000 */
[----:B------:R-:W2:Y:S01]  /*0d50*/  LDCU UR9, c[0x0][UR9+0x2b0] ;  /* 0x00005600090977ac */ /* 0x000ea20008000800 */
[----:B------:R-:W-:Y:S01]  /*0d60*/  NOP ;  /* 0x0000000000007918 */ /* 0x000fe20000000000 */
[----:B------:R-:W-:-:S05]  /*0d70*/  CS2R.32 R96, SR_CgaSize ;  /* 0x0000000000607805 */ /* 0x000fca0000008a00 */
[----:B------:R-:W-:-:S05]  /*0d80*/  IMAD R96, R96, -0xa0, RZ ;  /* 0xffffff6060607824 */ /* 0x000fca00078e02ff */
[----:B------:R-:W-:-:S14]  /*0d90*/  R2UR UR7, R96 ;  /* 0x00000000600772ca */ /* 0x000fdc00000e0000 */
[----:B------:R-:W3:Y:S01]  /*0da0*/  LDCU UR7, c[0x0][UR7+0x2b4] ;  /* 0x00005680070777ac */ /* 0x000ee20008000800 */
[----:B------:R-:W4:Y:S08]  /*0db0*/  S2UR UR4, SR_CTAID.Y ;  /* 0x00000000000479c3 */ /* 0x000f300000002600 */
[----:B------:R-:W3:Y:S01]  /*0dc0*/  LDC R9, c[0x0][0xb24] ;  /* 0x0002c900ff097b82 */ /* 0x000ee20000000800 */
[----:B-1----:R-:W-:-:S02]  /*0dd0*/  I2FP.F32.U32 R4, UR5 ;  /* 0x0000000500047c45 */ /* 0x002fc40008201000 */
[----:B------:R-:W-:-:S05]  /*0de0*/  CS2R.32 R5, SR_CgaSize ;  /* 0x0000000000057805 */ /* 0x000fca0000008a00 */
[----:B------:R-:W-:-:S06]  /*0df0*/  IMAD R5, R5, -0xa0, RZ ;  /* 0xffffff6005057824 */ /* 0x000fcc00078e02ff */
[----:B------:R-:W1:Y:S01]  /*0e00*/  LDC R5, c[0x0][R5+0x2a0] ;  /* 0x0000a80005057b82 */ /* 0x000e620000000800 */
[----:B------:R-:W-:Y:S01]  /*0e10*/  MOV R21, UR5 ;  /* 0x0000000500157c02 */ /* 0x000fe20008000f00 */
[----:B--2---:R-:W-:Y:S01]  /*0e20*/  FMUL R4, R4, UR9 ;  /* 0x0000000904047c20 */ /* 0x004fe20008400000 */
[----:B----4-:R-:W-:Y:S02]  /*0e30*/  I2FP.F32.U32 R2, UR4 ;  /* 0x0000000400027c45 */ /* 0x010fe40008201000 */
[----:B------:R-:W-:-:S05]  /*0e40*/  CS2R.32 R3, SR_CgaSize ;  /* 0x0000000000037805 */ /* 0x000fca0000008a00 */
[----:B------:R-:W-:-:S06]  /*0e50*/  IMAD R3, R3, -0xa0, RZ ;  /* 0xffffff6003037824 */ /* 0x000fcc00078e02ff */
[----:B------:R-:W2:Y:S01]  /*0e60*/  LDC R3, c[0x0][R3+0x2a4] ;  /* 0x0000a90003037b82 */ /* 0x000ea20000000800 */
[----:B------:R-:W4:Y:S01]  /*0e70*/  F2I.U32.TRUNC.NTZ R96, R4 ;  /* 0x0000000400607305 */ /* 0x000f22000020f000 */
[----:B------:R-:W-:Y:S01]  /*0e80*/  MOV R20, UR4 ;  /* 0x0000000400147c02 */ /* 0x000fe20008000f00 */
[----:B---3--:R-:W-:-:S05]  /*0e90*/  FMUL R2, R2, UR7 ;  /* 0x0000000702027c20 */ /* 0x008fca0008400000 */
[----:B------:R-:W-:Y:S01]  /*0ea0*/  BAR.SYNC.DEFER_BLOCKING 0x0 ;  /* 0x0000000000007b1d */ /* 0x000fe20000010000 */
[----:B------:R-:W-:-:S05]  /*0eb0*/  ISETP.GE.AND P0, PT, R9, 0x1, PT ;  /* 0x000000010900780c */ /* 0x000fca0003f06270 */
[----:B------:R-:W3:Y:S02]  /*0ec0*/  F2I.U32.TRUNC.NTZ R94, R2 ;  /* 0x00000002005e7305 */ /* 0x000ee4000020f000 */
[----:B------:R-:W2:Y:S01]  /*0ed0*/  S2UR UR36, SR_CTAID.Z ;  /* 0x00000000002479c3 */ /* 0x000ea20000002700 */
[----:B----4-:R-:W-:-:S05]  /*0ee0*/  IADD3 R96, PT, PT, -R96, RZ, RZ ;  /* 0x000000ff60607210 */ /* 0x010fca0007ffe1ff */
[----:B-1----:R-:W-:Y:S01]  /*0ef0*/  IMAD R96, R5, R96, UR5 ;  /* 0x0000000505607e24 */ /* 0x002fe2000f8e0260 */
[----:B---3--:R-:W-:-:S05]  /*0f00*/  IADD3 R94, PT, PT, -R94, RZ, RZ ;  /* 0x000000ff5e5e7210 */ /* 0x008fca0007ffe1ff */
[----:B--2---:R-:W-:Y:S01]  /*0f10*/  IMAD R94, R3, R94, UR4 ;  /* 0x00000004035e7e24 */ /* 0x004fe2000f8e025e */
[----:B------:R-:W-:Y:S06]  /*0f20*/  @!P0 BRA `(.L_x_15) ;  /* 0x0000000000b88947 */ /* 0x000fec0003800000 */
[----:B------:R-:W1:Y:S01]  /*0f30*/  LDC.64 R4, c[0x0][0xb18] ;  /* 0x0002c600ff047b82 */ /* 0x000e620000000a00 */
[----:B------:R-:W-:-:S07]  /*0f40*/  ISETP.NE.AND P0, PT, R9, 0x1, PT ;  /* 0x000000010900780c */ /* 0x000fce0003f05270 */
[----:B------:R-:W2:Y:S08]  /*0f50*/  LDC R10, c[0x0][0xb0c] ;  /* 0x0002c300ff0a7b82 */ /* 0x000eb00000000800 */
[----:B------:R-:W3:Y:S08]  /*0f60*/  LDC R11, c[0x0][0x370] ;  /* 0x0000dc00ff0b7b82 */ /* 0x000ef00000000800 */
[----:B------:R-:W4:Y:S01]  /*0f70*/  LDC R12, c[0x0][0x374] ;  /* 0x0000dd00ff0c7b82 */ /* 0x000f220000000800 */
[----:B-1----:R-:W-:-:S07]  /*0f80*/  ISETP.NE.AND P1, PT, R4, 0x1, PT ;  /* 0x000000010400780c */ /* 0x002fce0003f25270 */
[----:B------:R-:W3:Y:S01]  /*0f90*/  LDC.64 R6, c[0x0][0xb10] ;  /* 0x0002c400ff067b82 */ /* 0x000ee20000000a00 */
[----:B--2---:R-:W-:-:S07]  /*0fa0*/  ISETP.NE.AND P2, PT, R10, 0x1, PT ;  /* 0x000000010a00780c */ /* 0x004fce0003f45270 */
[----:B------:R-:W1:Y:S08]  /*0fb0*/  LDC R8, c[0x0][0xb20] ;  /* 0x0002c800ff087b82 */ /* 0x000e700000000800 */
[----:B------:R-:W2:Y:S01]  /*0fc0*/  LDC.64 R2, c[0x0][0xb28] ;  /* 0x0002ca00ff027b82 */ /* 0x000ea20000000a00 */
[----:B----4-:R-:W-:-:S04]  /*0fd0*/  IMAD.HI.U32 R13, R12, R5, RZ ;  /* 0x000000050c0d7227 */ /* 0x010fc800078e00ff */
[----:B------:R-:W-:-:S04]  /*0fe0*/  IMAD.HI.U32 R5, R20, R5, RZ ;  /* 0x0000000514057227 */ /* 0x000fc800078e00ff */
[----:B---3--:R-:W-:-:S04]  /*0ff0*/  IMAD.HI.U32 R14, R11, R6, RZ ;  /* 0x000000060b0e7227 */ /* 0x008fc800078e00ff */
[C---:B------:R-:W-:Y:S01]  /*1000*/  IMAD.HI.U32 R16, R21.reuse, R6, RZ ;  /* 0x0000000615107227 */ /* 0x040fe200078e00ff */
[-C--:B------:R-:W-:Y:S02]  /*1010*/  @P2 SHF.R.U32.HI R11, RZ, R7.reuse, R14 ;  /* 0x00000007ff0b2219 */ /* 0x080fe4000001160e */
[-C--:B-1----:R-:W-:Y:S02]  /*1020*/  @P1 SHF.R.U32.HI R12, RZ, R8.reuse, R13 ;  /* 0x00000008ff0c1219 */ /* 0x082fe4000001160d */
[----:B------:R-:W-:Y:S02]  /*1030*/  SHF.R.U32.HI R5, RZ, R8, R5 ;  /* 0x00000008ff057219 */ /* 0x000fe40000011605 */
[----:B------:R-:W-:Y:S02]  /*1040*/  SHF.R.U32.HI R16, RZ, R7, R16 ;  /* 0x00000007ff107219 */ /* 0x000fe40000011610 */
[----:B------:R-:W-:Y:S01]  /*1050*/  SEL R5, R20, R5, !P1 ;  /* 0x0000000514057207 */ /* 0x000fe20004800000 */
[----:B--2---:R-:W-:Y:S01]  /*1060*/  IMAD.HI.U32 R14, R12, R2, RZ ;  /* 0x000000020c0e7227 */ /* 0x004fe200078e00ff */
[----:B------:R-:W-:-:S02]  /*1070*/  SEL R7, R21, R16, !P2 ;  /* 0x0000001015077207 */ /* 0x000fc40005000000 */
[----:B------:R-:W-:Y:S01]  /*1080*/  IADD3 R13, PT, PT, -R5, RZ, RZ ;  /* 0x000000ff050d7210 */ /* 0x000fe20007ffe1ff */
[----:B------:R-:W-:Y:S01]  /*1090*/  IMAD.HI.U32 R6, R11, R2, RZ ;  /* 0x000000020b067227 */ /* 0x000fe200078e00ff */
[----:B------:R-:W-:-:S03]  /*10a0*/  @P0 SHF.R.U32.HI R12, RZ, R3, R14 ;  /* 0x00000003ff0c0219 */ /* 0x000fc6000001160e */
[----:B------:R-:W-:Y:S01]  /*10b0*/  IMAD R13, R4, R13, R20 ;  /* 0x0000000d040d7224 */ /* 0x000fe200078e0214 */
[----:B------:R-:W-:Y:S01]  /*10c0*/  @P0 SHF.R.U32.HI R11, RZ, R3, R6 ;  /* 0x00000003ff0b0219 */ /* 0x000fe20000011606 */
[----:B------:R-:W-:-:S04]  /*10d0*/  IMAD R12, R12, R9, RZ ;  /* 0x000000090c0c7224 */ /* 0x000fc800078e02ff */
[----:B------:R-:W-:Y:S01]  /*10e0*/  IMAD R6, R11, R9, RZ ;  /* 0x000000090b067224 */ /* 0x000fe200078e02ff */
[----:B------:R-:W-:-:S04]  /*10f0*/  ISETP.GE.AND P1, PT, R5, R12, PT ;  /* 0x0000000c0500720c */ /* 0x000fc80003f26270 */
[----:B------:R-:W-:Y:S01]  /*1100*/  ISETP.GE.OR P1, PT, R7, R6, P1 ;  /* 0x000000060700720c */ /* 0x000fe20000f26670 */
[----:B------:R-:W-:-:S05]  /*1110*/  IMAD.HI.U32 R6, R5, R2, RZ ;  /* 0x0000000205067227 */ /* 0x000fca00078e00ff */
[----:B------:R-:W-:-:S04]  /*1120*/  SHF.R.U32.HI R6, RZ, R3, R6 ;  /* 0x00000003ff067219 */ /* 0x000fc80000011606 */
[----:B------:R-:W-:-:S03]  /*1130*/  SEL R6, R5, R6, !P0 ;  /* 0x0000000605067207 */ /* 0x000fc60004000000 */
[----:B------:R-:W-:Y:S01]  /*1140*/  @!P1 IMAD.HI.U32 R8, R7, R2, RZ ;  /* 0x0000000207089227 */ /* 0x000fe200078e00ff */
[----:B------:R-:W-:-:S04]  /*1150*/  IADD3 R2, PT, PT, -R6, RZ, RZ ;  /* 0x000000ff06027210 */ /* 0x000fc80007ffe1ff */
[----:B------:R-:W-:Y:S01]  /*1160*/  @!P1 SHF.R.U32.HI R8, RZ, R3, R8 ;  /* 0x00000003ff089219 */ /* 0x000fe20000011608 */
[----:B------:R-:W-:-:S03]  /*1170*/  IMAD R2, R9, R2, R5 ;  /* 0x0000000209027224 */ /* 0x000fc600078e0205 */
[----:B------:R-:W-:-:S05]  /*1180*/  @!P1 SEL R3, R7, R8, !P0 ;  /* 0x0000000807039207 */ /* 0x000fca0004000000 */
[--C-:B------:R-:W-:Y:S02]  /*1190*/  @!P1 IMAD.IADD R6, R6, 0x1, -R3.reuse ;  /* 0x0000000106069824 */ /* 0x100fe400078e0a03 */
[----:B------:R-:W-:Y:S01]  /*11a0*/  @!P1 IMAD R3, R2, R11, R3 ;  /* 0x0000000b02039224 */ /* 0x000fe200078e0203 */
[----:B------:R-:W-:Y:S01]  /*11b0*/  IADD3 R2, PT, PT, -R7, RZ, RZ ;  /* 0x000000ff07027210 */ /* 0x000fe20007ffe1ff */
[----:B------:R-:W-:Y:S02]  /*11c0*/  @!P1 IMAD R5, R6, R9, R7 ;  /* 0x0000000906059224 */ /* 0x000fe400078e0207 */
[----:B------:R-:W-:Y:S02]  /*11d0*/  @!P1 IMAD.MOV.U32 R7, RZ, RZ, R3 ;  /* 0x000000ffff079224 */ /* 0x000fe400078e0003 */
[----:B------:R-:W-:Y:S02]  /*11e0*/  IMAD R2, R10, R2, R21 ;  /* 0x000000020a027224 */ /* 0x000fe400078e0215 */
[----:B------:R-:W-:-:S02]  /*11f0*/  IMAD R20, R5, R4, R13 ;  /* 0x0000000405147224 */ /* 0x000fc400078e020d */
[----:B------:R-:W-:Y:S02]  /*1200*/  IMAD R21, R7, R10, R2 ;  /* 0x0000000a07157224 */ /* 0x000fe400078e0202 */
.L_x_15:
[----:B------:R-:W1:Y:S01]  /*1210*/  LDCU UR4, c[0x0][0xb30] ;  /* 0x00016600ff0477ac */ /* 0x000e620008000800 */
[----:B------:R-:W2:Y:S08]  /*1220*/  S2UR UR37, SR_CgaCtaId ;  /* 0x00000000002579c3 */ /* 0x000eb00000008800 */
[----:B------:R-:W3:Y:S01]  /*1230*/  LDC R40, c[0x0][0xb24] ;  /* 0x0002c900ff287b82 */ /* 0x000ee20000000800 */
[----:B-1----:R-:W-:-:S09]  /*1240*/  UISETP.NE.AND UP1, UPT, UR4, 0x1, UPT ;  /* 0x000000010400788c */ /* 0x002fd2000bf25270 */
[----:B--2---:R-:W-:Y:S05]  /*1250*/  BRA.U UP1, `(.L_x_16) ;  /* 0x0000000101407547 */ /* 0x004fea000b800000 */
[----:B------:R-:W1:Y:S08]  /*1260*/  LDC.64 R4, c[0x0][0xb10] ;  /* 0x0002c400ff047b82 */ /* 0x000e700000000a00 */
[----:B------:R-:W2:Y:S08]  /*1270*/  LDC.64 R2, c[0x0][0xb18] ;  /* 0x0002c600ff027b82 */ /* 0x000eb00000000a00 */
[----:B------:R-:W4:Y:S08]  /*1280*/  LDC R6, c[0x0][0xb20] ;  /* 0x0002c800ff067b82 */ /* 0x000f300000000800 */
[----:B------:R-:W3:Y:S01]  /*1290*/  LDC R8, c[0x0][0xb0c] ;  /* 0x0002c300ff087b82 */ /* 0x000ee20000000800 */
[----:B-1----:R-:W-:-:S05]  /*12a0*/  IMAD.HI.U32 R4, R21, R4, RZ ;  /* 0x0000000415047227 */ /* 0x002fca00078e00ff */
[----:B------:R-:W-:Y:S01]  /*12b0*/  SHF.R.U32.HI R4, RZ, R5, R4 ;  /* 0x00000005ff047219 */ /* 0x000fe20000011604 */
[----:B--2---:R-:W-:Y:S01]  /*12c0*/  IMAD.HI.U32 R3, R20, R3, RZ ;  /* 0x0000000314037227 */ /* 0x004fe200078e00ff */
[----:B------:R-:W-:-:S04]  /*12d0*/  ISETP.NE.AND P0, PT, R2, 0x1, PT ;  /* 0x000000010200780c */ /* 0x000fc80003f05270 */
[----:B----4-:R-:W-:-:S04]  /*12e0*/  SHF.R.U32.HI R3, RZ, R6, R3 ;  /* 0x00000006ff037219 */ /* 0x010fc80000011603 */
[----:B------:R-:W-:Y:S02]  /*12f0*/  SEL R3, R20, R3, !P0 ;  /* 0x0000000314037207 */ /* 0x000fe40004000000 */
[----:B---3--:R-:W-:-:S04]  /*1300*/  ISETP.NE.AND P1, PT, R8, 0x1, PT ;  /* 0x000000010800780c */ /* 0x008fc80003f25270 */
[----:B------:R-:W-:-:S05]  /*1310*/  SEL R4, R21, R4, !P1 ;  /* 0x0000000415047207 */ /* 0x000fca0004800000 */
[----:B------:R-:W-:Y:S02]  /*1320*/  IMAD.IADD R5, R3, 0x1, -R4 ;  /* 0x0000000103057824 */ /* 0x000fe400078e0a04 */
[----:B------:R-:W-:Y:S02]  /*1330*/  IMAD.IADD R3, R4, 0x1, -R3 ;  /* 0x0000000104037824 */ /* 0x000fe400078e0a03 */
[----:B------:R-:W-:Y:S02]  /*1340*/  IMAD R21, R5, R8, R21 ;  /* 0x0000000805157224 */ /* 0x000fe400078e0215 */
[----:B------:R-:W-:-:S07]  /*1350*/  IMAD R20, R3, R2, R20 ;  /* 0x0000000203147224 */ /* 0x000fce00078e0214 */
.L_x_16:
[----:B------:R-:W-:Y:S01]  /*1360*/  BAR.SYNC.DEFER_BLOCKING 0x0 ;  /* 0x0000000000007b1d */ /* 0x000fe20000010000 */
[----:B------:R-:W-:Y:S01]  /*1370*/  UISETP.NE.AND UP1, UPT, UR8, 0x2, UPT ;  /* 0x000000020800788c */ /* 0x000fe2000bf25270 */
[----:B------:R-:W-:Y:S02]  /*1380*/  ISETP.NE.OR P5, PT, R0, 0x2, !P5 ;  /* 0x000000020000780c */ /* 0x000fe40006fa5670 */
[----:B------:R-:W-:-:S06]  /*1390*/  LOP3.LUT R2, R108, 0x1f, RZ, 0xc0, !PT ;  /* 0x0000001f6c027812 */ /* 0x000fcc00078ec0ff */
[----:B------:R-:W-:Y:S05]  /*13a0*/  BRA.U UP1, `(.L_x_17) ;  /* 0x0000001101a87547 */ /* 0x000fea000b800000 */
[----:B------:R-:W1:Y:S01]  /*13b0*/  LDCU UR13, c[0x0][0x38c] ;  /* 0x00007180ff0d77ac */ /* 0x000e620008000800 */
[----:B------:R-:W2:Y:S01]  /*13c0*/  LDC R9, c[0x0][0x370] ;  /* 0x0000dc00ff097b82 */ /* 0x000ea20000000800 */
[----:B------:R-:W-:Y:S01]  /*13d0*/  PLOP3.LUT P1, PT, PT, PT, UP2, 0x80, 0x8 ;  /* 0x000000000008781c */ /* 0x000fe20003f2f028 */
[----:B------:R-:W-:Y:S01]  /*13e0*/  HFMA2 R12, -RZ, RZ, 0, 0 ;  /* 0x00000000ff0c7431 */ /* 0x000fe200000001ff */
[----:B------:R-:W-:Y:S01]  /*13f0*/  ISETP.EQ.OR P4, PT, R2, RZ, P5 ;  /* 0x000000ff0200720c */ /* 0x000fe20002f82670 */
[----:B------:R-:W-:Y:S01]  /*1400*/  IMAD.MOV.U32 R15, RZ, RZ, 0x1 ;  /* 0x00000001ff0f7424 */ /* 0x000fe200078e00ff */
[----:B------:R-:W-:Y:S01]  /*1410*/  PLOP3.LUT P1, PT, P1, PT, PT, 0x8, 0x80 ;  /* 0x000000000080781c */ /* 0x000fe20000f2e170 */
[----:B------:R-:W-:Y:S01]  /*1420*/  IMAD.MOV.U32 R14, RZ, RZ, RZ ;  /* 0x000000ffff0e7224 */ /* 0x000fe200078e00ff */
[----:B------:R-:W-:Y:S01]  /*1430*/  MOV R8, 0x1 ;  /* 0x0000000100087802 */ /* 0x000fe20000000f00 */
[----:B------:R-:W4:Y:S01]  /*1440*/  LDC R0, c[0x0][0x374] ;  /* 0x0000dd00ff007b82 */ /* 0x000f220000000800 */
[----:B------:R-:W-:Y:S01]  /*1450*/  IMAD.MOV.U32 R10, RZ, RZ, RZ ;  /* 0x000000ffff0a7224 */ /* 0x000fe200078e00ff */
[----:B------:R-:W2:Y:S01]  /*1460*/  LDCU.64 UR22, c[0x0][0x348] ;  /* 0x00006900ff1677ac */ /* 0x000ea20008000a00 */
[----:B------:R-:W-:Y:S01]  /*1470*/  UMOV UR6, URZ ;  /* 0x000000ff00067c82 */ /* 0x000fe20008000000 */
[----:B-1----:R-:W-:-:S04]  /*1480*/  UIADD3 UR5, UPT, UPT, UR13, 0x7f, URZ ;  /* 0x0000007f0d057890 */ /* 0x002fc8000fffe0ff */
[----:B------:R-:W-:-:S04]  /*1490*/  USHF.R.S32.HI UR4, URZ, 0x1f, UR5 ;  /* 0x0000001fff047899 */ /* 0x000fc80008011405 */
[----:B------:R-:W-:-:S04]  /*14a0*/  ULEA.HI UR4, UR4, UR5, URZ, 0x7 ;  /* 0x0000000504047291 */ /* 0x000fc8000f8f38ff */
[----:B------:R-:W-:Y:S02]  /*14b0*/  USHF.R.S32.HI UR15, URZ, 0x7, UR4 ;  /* 0x00000007ff0f7899 */ /* 0x000fe40008011404 */
[----:B------:R-:W-:Y:S02]  /*14c0*/  UIADD3 UR4, UPT, UPT, UR13, -0x1, URZ ;  /* 0xffffffff0d047890 */ /* 0x000fe4000fffe0ff */
[----:B------:R-:W-:Y:S02]  /*14d0*/  UISETP.LT.U32.AND UP0, UPT, UR15, 0x6, UPT ;  /* 0x000000060f00788c */ /* 0x000fe4000bf01070 */
[----:B------:R-:W-:Y:S02]  /*14e0*/  UISETP.GE.U32.AND UP1, UPT, UR4, -0xff, UPT ;  /* 0xffffff010400788c */ /* 0x000fe4000bf26070 */
[----:B------:R-:W-:Y:S02]  /*14f0*/  USEL UR14, UR15, 0x6, UP0 ;  /* 0x000000060f0e7887 */ /* 0x000fe40008000000 */
[----:B------:R-:W-:-:S02]  /*1500*/  UIADD3 UR13, UPT, UPT, UR13, 0xfe, URZ ;  /* 0x000000fe0d0d7890 */ /* 0x000fc4000fffe0ff */
[----:B------:R-:W-:Y:S02]  /*1510*/  UIADD3 UR5, UPT, UPT, UR14, -0x1, URZ ;  /* 0xffffffff0e057890 */ /* 0x000fe4000fffe0ff */
[----:B------:R-:W-:-:S03]  /*1520*/  UIADD3 UR7, UPT, UPT, UR15, -UR14, URZ ;  /* 0x8000000e0f077290 */ /* 0x000fc6000fffe0ff */
[----:B------:R-:W-:-:S04]  /*1530*/  @UP1 UIADD3 UR5, UPT, UPT, UR14, URZ, URZ ;  /* 0x000000ff0e051290 */ /* 0x000fc8000fffe0ff */
[----:B--2---:R-:W-:-:S12]  /*1540*/  UIADD3 UR5, UPT, UPT, UR5, 0x1, URZ ;  /* 0x0000000105057890 */ /* 0x004fd8000fffe0ff */
.L_x_35:
[----:B------:R-:W-:Y:S01]  /*1550*/  UISETP.NE.AND UP0, UPT, UR37, URZ, UPT ;  /* 0x000000ff2500728c */ /* 0x000fe2000bf05270 */
[----:B------:R-:W1:Y:S08]  /*1560*/  S2UR UR37, SR_CgaCtaId ;  /* 0x00000000002579c3 */ /* 0x000e700000008800 */
[----:B------:R-:W-:Y:S05]  /*1570*/  BRA.U UP0, `(.L_x_18) ;  /* 0x0000000100347547 */ /* 0x000fea000b800000 */
[----:B------:R-:W2:Y:S01]  /*1580*/  S2R R2, SR_CgaCtaId ;  /* 0x0000000000027919 */ /* 0x000ea20000008800 */
[----:B------:R-:W-:-:S04]  /*1590*/  MOV R3, 0x400 ;  /* 0x0000040000037802 */ /* 0x000fc80000000f00 */
[----:B--2---:R-:W-:Y:S02]  /*15a0*/  LEA R3, R2, R3, 0x18 ;  /* 0x0000000302037211 */ /* 0x004fe400078ec0ff */
[----:B------:R-:W-:-:S03]  /*15b0*/  SHF.L.U32 R2, R8, 0x1f, RZ ;  /* 0x0000001f08027819 */ /* 0x000fc600000006ff */
[----:B------:R-:W-:-:S04]  /*15c0*/  IMAD R3, R10, 0x8, R3 ;  /* 0x000000080a037824 */ /* 0x000fc800078e0203 */
[----:B------:R-:W2:Y:S02]  /*15d0*/  SYNCS.PHASECHK.TRANS64.TRYWAIT P0, [R3+URZ+0x100], R2 ;  /* 0x00010002030075a7 */ /* 0x000ea400080011ff */
[----:B--2---:R-:W-:Y:S05]  /*15e0*/  @!P0 BRA `(.L_x_19) ;  /* 0x0000005c00448947 */ /* 0x004fea0003800000 */
.L_x_107:
[----:B------:R-:W-:Y:S01]  /*15f0*/  VIADD R10, R10, 0x1 ;  /* 0x000000010a0a7836 */ /* 0x000fe20000000000 */
[----:B------:R2:W-:Y:S04]  /*1600*/  SYNCS.ARRIVE.TRANS64.A1T0 RZ, [R3+URZ+0xf0], RZ ;  /* 0x0000f0ff03ff79a7 */ /* 0x0005e800081000ff */
[----:B------:R-:W-:-:S04]  /*1610*/  ISETP.NE.AND P0, PT, R10, 0x2, PT ;  /* 0x000000020a00780c */ /* 0x000fc80003f05270 */
[----:B------:R-:W-:Y:S02]  /*1620*/  SEL R10, R10, RZ, P0 ;  /* 0x000000ff0a0a7207 */ /* 0x000fe40000000000 */
[----:B--2---:R-:W-:-:S04]  /*1630*/  SEL R3, RZ, 0x1, P0 ;  /* 0x00000001ff037807 */ /* 0x004fc80000000000 */
[----:B------:R-:W-:-:S07]  /*1640*/  LOP3.LUT R8, R8, R3, RZ, 0x3c, !PT ;  /* 0x0000000308087212 */ /* 0x000fce00078e3cff */
.L_x_18:
[----:B------:R-:W-:Y:S01]  /*1650*/  UMOV UR4, 0x400 ;  /* 0x0000040000047882 */ /* 0x000fe20000000000 */
[----:B------:R-:W-:Y:S01]  /*1660*/  SHF.L.U32 R2, R15, 0x1f, RZ ;  /* 0x0000001f0f027819 */ /* 0x000fe200000006ff */
[----:B-1----:R-:W-:Y:S01]  /*1670*/  ULEA UR4, UR37, UR4, 0x18 ;  /* 0x0000000425047291 */ /* 0x002fe2000f8ec0ff */
[----:B------:R-:W-:Y:S01]  /*1680*/  R2UR UR35, R21 ;  /* 0x00000000152372ca */ /* 0x000fe200000e0000 */
[----:B------:R-:W-:Y:S01]  /*1690*/  UISETP.GE.U32.AND UP0, UPT, UR13, 0xff, UPT ;  /* 0x000000ff0d00788c */ /* 0x000fe2000bf06070 */
[----:B------:R-:W-:Y:S01]  /*16a0*/  R2UR UR11, R20 ;  /* 0x00000000140b72ca */ /* 0x000fe200000e0000 */
[----:B------:R-:W-:Y:S01]  /*16b0*/  ULEA UR8, UR6, UR4, 0x3 ;  /* 0x0000000406087291 */ /* 0x000fe2000f8e18ff */
[----:B------:R-:W-:-:S08]  /*16c0*/  UMOV UR24, URZ ;  /* 0x000000ff00187c82 */ /* 0x000fd00008000000 */
[----:B------:R1:W2:Y:S01]  /*16d0*/  SYNCS.PHASECHK.TRANS64.TRYWAIT P0, [UR8+0x30], R2 ;  /* 0x00003002ff0075a7 */ /* 0x0002a20008001108 */
[----:B------:R-:W-:Y:S02]  /*16e0*/  USHF.L.U32 UR35, UR35, 0x6, URZ ;  /* 0x0000000623237899 */ /* 0x000fe400080006ff */
[----:B------:R-:W-:Y:S01]  /*16f0*/  USHF.L.U32 UR11, UR11, 0x7, URZ ;  /* 0x000000070b0b7899 */ /* 0x000fe200080006ff */
[----:B------:R-:W-:Y:S11]  /*1700*/  BRA.U !UP0, `(.L_x_20) ;  /* 0x0000000108a87547 */ /* 0x000ff6000b800000 */
[----:B------:R-:W-:Y:S01]  /*1710*/  UMOV UR16, URZ ;  /* 0x000000ff00107c82 */ /* 0x000fe20008000000 */
[----:B------:R-:W-:-:S05]  /*1720*/  UMOV UR17, UR6 ;  /* 0x0000000600117c82 */ /* 0x000fca0008000000 */
.L_x_25:
[----:B-1----:R-:W-:Y:S01]  /*1730*/  ULEA UR33, UR17, UR4, 0x3 ;  /* 0x0000000411217291 */ /* 0x002fe2000f8e18ff */
[----:B--2---:R-:W-:Y:S01]  /*1740*/  @!P5 MOV R3, 0x6000 ;  /* 0x000060000003d802 */ /* 0x004fe20000000f00 */
[----:B--2---:R-:W-:Y:S10]  /*1750*/  @P0 BRA `(.L_x_21) ;  /* 0x00000000000c0947 */ /* 0x004ff40003800000 */
[----:B------:R-:W-:-:S04]  /*1760*/  SHF.L.U32 R5, R15, 0x1f, RZ ;  /* 0x0000001f0f057819 */ /* 0x000fc800000006ff */
[----:B------:R-:W2:Y:S02]  /*1770*/  SYNCS.PHASECHK.TRANS64.TRYWAIT P0, [UR33+0x30], R5 ;  /* 0x00003005ff0075a7 */ /* 0x000ea40008001121 */
[----:B--2---:R-:W-:Y:S05]  /*1780*/  @!P0 BRA `(.L_x_22) ;  /* 0x0000005800f08947 */ /* 0x004fea0003800000 */
.L_x_21:
[----:B------:R2:W-:Y:S01]  /*1790*/  @!P5 SYNCS.ARRIVE.TRANS64 RZ, [UR33], R3 ;  /* 0x00000003ffffd9a7 */ /* 0x0005e20008000021 */
[----:B------:R-:W-:Y:S04]  /*17a0*/  BSSY.RECONVERGENT B0, `(.L_x_23) ;  /* 0x0000003000007945 */ /* 0x000fe80003800200 */
[----:B------:R-:W-:Y:S05]  /*17b0*/  @P4 BRA `(.L_x_24) ;  /* 0x0000000000044947 */ /* 0x000fea0003800000 */
[----:B------:R-:W-:Y:S05]  /*17c0*/  BPT.TRAP 0x1 ;  /* 0x000000040000795c */ /* 0x000fea0000300000 */
.L_x_24:
[----:B------:R-:W-:Y:S05]  /*17d0*/  BSYNC.RECONVERGENT B0 ;  /* 0x0000000000007941 */ /* 0x000fea0003800200 */
.L_x_23:
[----:B------:R-:W-:Y:S02]  /*17e0*/  UIADD3 UR6, UPT, UPT, UR17, 0x1, URZ ;  /* 0x0000000111067890 */ /* 0x000fe4000fffe0ff */
[----:B------:R-:W-:Y:S02]  /*17f0*/  ULEA UR32, UR17, UR4, 0xd ;  /* 0x0000000411207291 */ /* 0x000fe4000f8e68ff */
[----:B------:R-:W-:Y:S02]  /*1800*/  UISETP.NE.AND UP0, UPT, UR6, 0x6, UPT ;  /* 0x000000060600788c */ /* 0x000fe4000bf05270 */
[----:B------:R-:W-:Y:S02]  /*1810*/  UIADD3 UR26, UP1, UPT, UR22, 0x80, URZ ;  /* 0x00000080161a7890 */ /* 0x000fe4000ff3e0ff */
[----:B------:R-:W-:Y:S02]  /*1820*/  USEL UR9, URZ, 0x1, UP0 ;  /* 0x00000001ff097887 */ /* 0x000fe40008000000 */
[----:B------:R-:W-:-:S02]  /*1830*/  USEL UR6, UR6, URZ, UP0 ;  /* 0x000000ff06067287 */ /* 0x000fc40008000000 */
[----:B------:R-:W-:Y:S02]  /*1840*/  UIADD3 UR20, UP0, UPT, UR22, 0x180, URZ ;  /* 0x0000018016147890 */ /* 0x000fe4000ff1e0ff */
[----:B------:R-:W-:Y:S01]  /*1850*/  ULEA UR8, UR6, UR4, 0x3 ;  /* 0x0000000406087291 */ /* 0x000fe2000f8e18ff */
[----:B------:R-:W-:Y:S01]  /*1860*/  LOP3.LUT R15, R15, UR9, RZ, 0x3c, !PT ;  /* 0x000000090f0f7c12 */ /* 0x000fe2000f8e3cff */
[----:B------:R-:W-:Y:S02]  /*1870*/  USHF.L.U32 UR34, UR16, 0x7, URZ ;  /* 0x0000000710227899 */ /* 0x000fe400080006ff */
[----:B------:R-:W-:Y:S01]  /*1880*/  UIADD3.X UR27, UPT, UPT, URZ, UR23, URZ, UP1, !UPT ;  /* 0x00000017ff1b7290 */ /* 0x000fe20008ffe4ff */
[----:B-1----:R-:W-:Y:S01]  /*1890*/  SHF.L.U32 R2, R15, 0x1f, RZ ;  /* 0x0000001f0f027819 */ /* 0x002fe200000006ff */
[----:B------:R-:W-:Y:S02]  /*18a0*/  UIADD3 UR32, UPT, UPT, UR32, 0x4400, URZ ;  /* 0x0000440020207890 */ /* 0x000fe4000fffe0ff */
[----:B------:R-:W-:Y:S01]  /*18b0*/  UIADD3.X UR21, UPT, UPT, URZ, UR23, URZ, UP0, !UPT ;  /* 0x00000017ff157290 */ /* 0x000fe200087fe4ff */
[----:B------:R1:W1:Y:S01]  /*18c0*/  SYNCS.PHASECHK.TRANS64.TRYWAIT P0, [UR8+0x30], R2 ;  /* 0x00003002ff0075a7 */ /* 0x0002620008001108 */
[----:B------:R-:W-:Y:S01]  /*18d0*/  ULEA UR8, UR17, UR4, 0xe ;  /* 0x0000000411087291 */ /* 0x000fe2000f8e70ff */
[----:B------:R-:W-:Y:S01]  /*18e0*/  UMOV UR18, 0x0 ;  /* 0x0000000000127882 */ /* 0x000fe20000000000 */
[----:B------:R-:W-:-:S02]  /*18f0*/  UMOV UR19, 0x10000000 ;  /* 0x1000000000137882 */ /* 0x000fc40000000000 */
[----:B------:R-:W-:Y:S01]  /*1900*/  UIADD3 UR8, UPT, UPT, UR8, 0x10400, URZ ;  /* 0x0001040008087890 */ /* 0x000fe2000fffe0ff */
[----:B------:R1:W-:Y:S01]  /*1910*/  UTMALDG.3D [UR32], [UR26], desc[UR18] ;  /* 0x000012201a0075b4 */ /* 0x0003e20008011000 */
[----:B------:R-:W-:Y:S01]  /*1920*/  UMOV UR12, UR36 ;  /* 0x00000024000c7c82 */ /* 0x000fe20008000000 */
[----:B------:R-:W-:Y:S01]  /*1930*/  UMOV UR9, UR33 ;  /* 0x0000002100097c82 */ /* 0x000fe20008000000 */
[----:B------:R-:W-:Y:S01]  /*1940*/  UMOV UR10, UR34 ;  /* 0x00000022000a7c82 */ /* 0x000fe20008000000 */
[----:B------:R-:W-:Y:S01]  /*1950*/  UIADD3 UR16, UPT, UPT, UR16, 0x1, URZ ;  /* 0x0000000110107890 */ /* 0x000fe2000fffe0ff */
[----:B------:R-:W-:Y:S01]  /*1960*/  UMOV UR24, UR5 ;  /* 0x0000000500187c82 */ /* 0x000fe20008000000 */
[----:B------:R-:W-:Y:S02]  /*1970*/  UMOV UR17, UR6 ;  /* 0x0000000600117c82 */ /* 0x000fe40008000000 */
[----:B------:R1:W-:Y:S01]  /*1980*/  UTMALDG.3D [UR8], [UR20], desc[UR18] ;  /* 0x00001208140075b4 */ /* 0x0003e20008011000 */
[----:B------:R-:W-:-:S09]  /*1990*/  UISETP.NE.AND UP0, UPT, UR16, UR5, UPT ;  /* 0x000000051000728c */ /* 0x000fd2000bf05270 */
[----:B------:R-:W-:Y:S05]  /*19a0*/  BRA.U UP0, `(.L_x_25) ;  /* 0xfffffffd00607547 */ /* 0x000fea000b83ffff */
.L_x_20:
[----:B-1----:R-:W-:Y:S01]  /*19b0*/  ULEA UR8, UR6, UR4, 0x3 ;  /* 0x0000000406087291 */ /* 0x002fe2000f8e18ff */
[----:B------:R-:W-:Y:S01]  /*19c0*/  SHF.L.U32 R2, R15, 0x1f, RZ ;  /* 0x0000001f0f027819 */ /* 0x000fe200000006ff */
[----:B------:R-:W-:Y:S01]  /*19d0*/  @!P1 SYNCS.ARRIVE.TRANS64.A1T0 RZ, [UR4+0x88], RZ ;  /* 0x000088ffffff99a7 */ /* 0x000fe20008100004 */
[----:B------:R-:W-:-:S06]  /*19e0*/  UISETP.GT.AND UP0, UPT, UR15, UR14, UPT ;  /* 0x0000000e0f00728c */ /* 0x000fcc000bf04270 */
[----:B--2---:R1:W2:Y:S03]  /*19f0*/  SYNCS.PHASECHK.TRANS64.TRYWAIT P0, [UR8+0x30], R2 ;  /* 0x00003002ff0075a7 */ /* 0x0042a60008001108 */
[----:B------:R-:W-:Y:S05]  /*1a00*/  BRA.U !UP0, `(.L_x_26) ;  /* 0x0000000108ac7547 */ /* 0x000fea000b800000 */
[----:B------:R-:W-:Y:S01]  /*1a10*/  UIADD3 UR21, UPT, UPT, UR7, UR24, URZ ;  /* 0x0000001807157290 */ /* 0x000fe2000fffe0ff */
[----:B------:R-:W-:-:S11]  /*1a20*/  UMOV UR25, UR6 ;  /* 0x0000000600197c82 */ /* 0x000fd60008000000 */
.L_x_31:
[----:B-1----:R-:W-:Y:S01]  /*1a30*/  ULEA UR17, UR25, UR4, 0x3 ;  /* 0x0000000419117291 */ /* 0x002fe2000f8e18ff */
[----:B--2---:R-:W-:Y:S01]  /*1a40*/  @!P5 MOV R3, 0x6000 ;  /* 0x000060000003d802 */ /* 0x004fe20000000f00 */
[----:B--2---:R-:W-:Y:S10]  /*1a50*/  @P0 BRA `(.L_x_27) ;  /* 0x00000000000c0947 */ /* 0x004ff40003800000 */
[----:B------:R-:W-:-:S04]  /*1a60*/  SHF.L.U32 R5, R15, 0x1f, RZ ;  /* 0x0000001f0f057819 */ /* 0x000fc800000006ff */
[----:B------:R-:W2:Y:S02]  /*1a70*/  SYNCS.PHASECHK.TRANS64.TRYWAIT P0, [UR17+0x30], R5 ;  /* 0x00003005ff0075a7 */ /* 0x000ea40008001111 */
[----:B--2---:R-:W-:Y:S05]  /*1a80*/  @!P0 BRA `(.L_x_28) ;  /* 0x0000005800488947 */ /* 0x004fea0003800000 */
.L_x_27:
[----:B------:R2:W-:Y:S01]  /*1a90*/  @!P5 SYNCS.ARRIVE.TRANS64 RZ, [UR17], R3 ;  /* 0x00000003ffffd9a7 */ /* 0x0005e20008000011 */
[----:B------:R-:W-:Y:S04]  /*1aa0*/  BSSY.RECONVERGENT B0, `(.L_x_29) ;  /* 0x0000003000007945 */ /* 0x000fe80003800200 */
[----:B------:R-:W-:Y:S05]  /*1ab0*/  @P4 BRA `(.L_x_30) ;  /* 0x0000000000044947 */ /* 0x000fea0003800000 */
[----:B------:R-:W-:Y:S05]  /*1ac0*/  BPT.TRAP 0x1 ;  /* 0x000000040000795c */ /* 0x000fea0000300000 */
.L_x_30:
[----:B------:R-:W-:Y:S05]  /*1ad0*/  BSYNC.RECONVERGENT B0 ;  /* 0x0000000000007941 */ /* 0x000fea0003800200 */
.L_x_29:
        /* <DEDUP_REMOVED lines=10> */
[----:B------:R-:W-:Y:S01]  /*1b80*/  UIADD3 UR16, UPT, UPT, UR16, 0x4400, URZ ;  /* 0x0000440010107890 */ /* 0x000fe2000fffe0ff */
[----:B-1----:R-:W-:Y:S01]  /*1b90*/  SHF.L.U32 R2, R15, 0x1f, RZ ;  /* 0x0000001f0f027819 */ /* 0x002fe200000006ff */
[----:B------:R-:W-:Y:S02]  /*1ba0*/  UIADD3.X UR31, UPT, UPT, URZ, UR23, URZ, UP1, !UPT ;  /* 0x00000017ff1f7290 */ /* 0x000fe40008ffe4ff */
[----:B------:R-:W-:Y:S01]  /*1bb0*/  UIADD3.X UR29, UPT, UPT, URZ, UR23, URZ, UP0, !UPT ;  /* 0x00000017ff1d7290 */ /* 0x000fe200087fe4ff */
[----:B------:R1:W1:Y:S01]  /*1bc0*/  SYNCS.PHASECHK.TRANS64.TRYWAIT P0, [UR8+0x30], R2 ;  /* 0x00003002ff0075a7 */ /* 0x0002620008001108 */
[----:B------:R-:W-:Y:S01]  /*1bd0*/  ULEA UR8, UR25, UR4, 0xe ;  /* 0x0000000419087291 */ /* 0x000fe2000f8e70ff */
[----:B------:R-:W-:Y:S01]  /*1be0*/  UMOV UR26, 0x0 ;  /* 0x00000000001a7882 */ /* 0x000fe20000000000 */
[----:B------:R-:W-:-:S02]  /*1bf0*/  UMOV UR27, 0x10000000 ;  /* 0x10000000001b7882 */ /* 0x000fc40000000000 */
[----:B------:R-:W-:Y:S01]  /*1c00*/  UIADD3 UR8, UPT, UPT, UR8, 0x10400, URZ ;  /* 0x0001040008087890 */ /* 0x000fe2000fffe0ff */
[----:B------:R-:W-:Y:S01]  /*1c10*/  UMOV UR19, UR35 ;  /* 0x0000002300137c82 */ /* 0x000fe20008000000 */
[----:B------:R-:W-:Y:S01]  /*1c20*/  UMOV UR20, UR36 ;  /* 0x0000002400147c82 */ /* 0x000fe20008000000 */
[----:B------:R-:W-:Y:S01]  /*1c30*/  UMOV UR12, UR36 ;  /* 0x00000024000c7c82 */ /* 0x000fe20008000000 */
[----:B------:R-:W-:Y:S01]  /*1c40*/  UMOV UR9, UR17 ;  /* 0x0000001100097c82 */ /* 0x000fe20008000000 */
[----:B------:R-:W-:Y:S01]  /*1c50*/  UMOV UR10, UR18 ;  /* 0x00000012000a7c82 */ /* 0x000fe20008000000 */
[----:B------:R1:W-:Y:S01]  /*1c60*/  UTMALDG.3D [UR16], [UR30], desc[UR26] ;  /* 0x00001a101e0075b4 */ /* 0x0003e20008011000 */
[----:B------:R-:W-:Y:S01]  /*1c70*/  UIADD3 UR24, UPT, UPT, UR24, 0x1, URZ ;  /* 0x0000000118187890 */ /* 0x000fe2000fffe0ff */
[----:B------:R-:W-:-:S03]  /*1c80*/  UMOV UR25, UR6 ;  /* 0x0000000600197c82 */ /* 0x000fc60008000000 */
[----:B------:R-:W-:Y:S01]  /*1c90*/  UISETP.NE.AND UP0, UPT, UR24, UR21, UPT ;  /* 0x000000151800728c */ /* 0x000fe2000bf05270 */
[----:B------:R1:W-:Y:S08]  /*1ca0*/  UTMALDG.3D [UR8], [UR28], desc[UR26] ;  /* 0x00001a081c0075b4 */ /* 0x0003f00008011000 */
[----:B------:R-:W-:Y:S05]  /*1cb0*/  BRA.U UP0, `(.L_x_31) ;  /* 0xfffffffd005c7547 */ /* 0x000fea000b83ffff */
.L_x_26:
[----:B-1----:R-:W-:Y:S01]  /*1cc0*/  LEA R2, R14, UR4, 0x3 ;  /* 0x000000040e027c11 */ /* 0x002fe2000f8e18ff */
[----:B------:R-:W-:Y:S01]  /*1cd0*/  NOP ;  /* 0x0000000000007918 */ /* 0x000fe20000000000 */
[----:B--2---:R-:W-:Y:S02]  /*1ce0*/  SHF.L.U32 R3, R12, 0x1f, RZ ;  /* 0x0000001f0c037819 */ /* 0x004fe400000006ff */
[----:B------:R-:W-:Y:S02]  /*1cf0*/  LEA R4, R14, UR4, 0x4 ;  /* 0x000000040e047c11 */ /* 0x000fe4000f8e20ff */
[----:B------:R-:W1:Y:S02]  /*1d00*/  SYNCS.PHASECHK.TRANS64.TRYWAIT P0, [R2+URZ+0x90], R3 ;  /* 0x00009003020075a7 */ /* 0x000e6400080011ff */
[----:B-1----:R-:W-:Y:S05]  /*1d10*/  @!P0 BRA `(.L_x_32) ;  /* 0x0000005400bc8947 */ /* 0x002fea0003800000 */
.L_x_110:
[----:B------:R-:W2:Y:S01]  /*1d20*/  LDS.128 R4, [R4+0x120] ;  /* 0x0001200004047984 */ /* 0x000ea20000000c00 */
[----:B---3--:R-:W-:Y:S01]  /*1d30*/  ISETP.GE.AND P0, PT, R40, 0x1, PT ;  /* 0x000000012800780c */ /* 0x008fe20003f06270 */
[----:B-1----:R-:W-:Y:S01]  /*1d40*/  VIADD R2, R2, 0xa0 ;  /* 0x000000a002027836 */ /* 0x002fe20000000000 */
[----:B------:R-:W-:Y:S01]  /*1d50*/  @!PT LDS RZ, [RZ] ;  /* 0x00000000fffff984 */ /* 0x000fe20000000800 */
[----:B------:R-:W-:Y:S01]  /*1d60*/  @!PT LDS RZ, [RZ] ;  /* 0x00000000fffff984 */ /* 0x000fe20000000800 */
[----:B------:R-:W-:Y:S01]  /*1d70*/  @!PT LDS RZ, [RZ] ;  /* 0x00000000fffff984 */ /* 0x000fe20000000800 */
[----:B------:R-:W-:Y:S01]  /*1d80*/  @!PT LDS RZ, [RZ] ;  /* 0x00000000fffff984 */ /* 0x000fe20000000800 */
[----:B------:R1:W-:Y:S06]  /*1d90*/  MEMBAR.ALL.CTA ;  /* 0x0000000000007992 */ /* 0x0003ec0000008000 */
[----:B-1----:R-:W1:Y:S01]  /*1da0*/  FENCE.VIEW.ASYNC.S ;  /* 0x00000000000073c6 */ /* 0x002e620000000000 */
[----:B------:R-:W-:-:S04]  /*1db0*/  PRMT R2, RZ, 0x654, R2 ;  /* 0x00000654ff027816 */ /* 0x000fc80000000002 */
[----:B-1----:R1:W-:Y:S01]  /*1dc0*/  SYNCS.ARRIVE.TRANS64.RED.A1T0 RZ, [R2+URZ], RZ ;  /* 0x000000ff02ff79a7 */ /* 0x0023e200081004ff */
[----:B--2---:R-:W-:-:S13]  /*1dd0*/  LOP3.LUT P2, RZ, R6, 0x1, RZ, 0xc0, !PT ;  /* 0x0000000106ff7812 */ /* 0x004fda000784c0ff */
[----:B------:R-:W-:Y:S01]  /*1de0*/  @P2 SHF.R.U32.HI R3, RZ, 0x10, R5 ;  /* 0x00000010ff032819 */ /* 0x000fe20000011605 */
[----:B------:R-:W-:Y:S01]  /*1df0*/  VOTEU.ANY UP0, P2 ;  /* 0x0000000000ff7886 */ /* 0x000fe20001000100 */
[----:B------:R-:W-:Y:S02]  /*1e00*/  @P2 MOV R13, R4 ;  /* 0x00000004000d2202 */ /* 0x000fe40000000f00 */
[----:B------:R-:W-:Y:S02]  /*1e10*/  @P2 R2UR.BROADCAST UR8, R3 ;  /* 0x00000000030822ca */ /* 0x000fe400008e0000 */
[----:B------:R-:W-:-:S11]  /*1e20*/  @P2 LOP3.LUT R11, R5, 0xffff, RZ, 0xc0, !PT ;  /* 0x0000ffff050b2812 */ /* 0x000fd600078ec0ff */
[----:B------:R-:W-:Y:S01]  /*1e30*/  @UP0 UMOV UR36, UR8 ;  /* 0x0000000800240c82 */ /* 0x000fe20008000000 */
[----:B-1----:R-:W-:Y:S05]  /*1e40*/  @!P0 BRA `(.L_x_33) ;  /* 0x0000000000b88947 */ /* 0x002fea0003800000 */
[----:B------:R-:W4:Y:S01]  /*1e50*/  LDC.64 R4, c[0x0][0xb18] ;  /* 0x0002c600ff047b82 */ /* 0x000f220000000a00 */
[----:B------:R-:W-:-:S07]  /*1e60*/  ISETP.NE.AND P3, PT, R40, 0x1, PT ;  /* 0x000000012800780c */ /* 0x000fce0003f65270 */
[----:B------:R-:W1:Y:S08]  /*1e70*/  LDC.64 R6, c[0x0][0xb10] ;  /* 0x0002c400ff067b82 */ /* 0x000e700000000a00 */
[----:B------:R-:W2:Y:S08]  /*1e80*/  LDC R16, c[0x0][0xb20] ;  /* 0x0002c800ff107b82 */ /* 0x000eb00000000800 */
[----:B------:R-:W3:Y:S01]  /*1e90*/  LDC R18, c[0x0][0xb0c] ;  /* 0x0002c300ff127b82 */ /* 0x000ee20000000800 */
[----:B----4-:R-:W-:Y:S01]  /*1ea0*/  IMAD.HI.U32 R17, R0, R5, RZ ;  /* 0x0000000500117227 */ /* 0x010fe200078e00ff */
[----:B------:R-:W-:-:S03]  /*1eb0*/  ISETP.NE.AND P0, PT, R4, 0x1, PT ;  /* 0x000000010400780c */ /* 0x000fc60003f05270 */
[----:B------:R-:W-:-:S03]  /*1ec0*/  IMAD.HI.U32 R5, R11, R5, RZ ;  /* 0x000000050b057227 */ /* 0x000fc600078e00ff */
[----:B------:R-:W4:Y:S01]  /*1ed0*/  LDC.64 R2, c[0x0][0xb28] ;  /* 0x0002ca00ff027b82 */ /* 0x000f220000000a00 */
[----:B-1----:R-:W-:-:S04]  /*1ee0*/  IMAD.HI.U32 R20, R9, R6, RZ ;  /* 0x0000000609147227 */ /* 0x002fc800078e00ff */
[----:B------:R-:W-:Y:S01]  /*1ef0*/  IMAD.HI.U32 R22, R13, R6, RZ ;  /* 0x000000060d167227 */ /* 0x000fe200078e00ff */
[----:B------:R-:W-:Y:S02]  /*1f00*/  SHF.R.U32.HI R20, RZ, R7, R20 ;  /* 0x00000007ff147219 */ /* 0x000fe40000011614 */
[-C--:B--2---:R-:W-:Y:S02]  /*1f10*/  SHF.R.U32.HI R17, RZ, R16.reuse, R17 ;  /* 0x00000010ff117219 */ /* 0x084fe40000011611 */
[----:B------:R-:W-:Y:S02]  /*1f20*/  SHF.R.U32.HI R16, RZ, R16, R5 ;  /* 0x00000010ff107219 */ /* 0x000fe40000011605 */
[----:B------:R-:W-:Y:S02]  /*1f30*/  SEL R17, R0, R17, !P0 ;  /* 0x0000001100117207 */ /* 0x000fe40004000000 */
[----:B------:R-:W-:Y:S02]  /*1f40*/  SHF.R.U32.HI R22, RZ, R7, R22 ;  /* 0x00000007ff167219 */ /* 0x000fe40000011616 */
[----:B---3--:R-:W-:-:S02]  /*1f50*/  ISETP.NE.AND P1, PT, R18, 0x1, PT ;  /* 0x000000011200780c */ /* 0x008fc40003f25270 */
[----:B------:R-:W-:Y:S02]  /*1f60*/  SEL R5, R11, R16, !P0 ;  /* 0x000000100b057207 */ /* 0x000fe40004000000 */
[----:B------:R-:W-:Y:S02]  /*1f70*/  SEL R19, R9, R20, !P1 ;  /* 0x0000001409137207 */ /* 0x000fe40004800000 */
[----:B------:R-:W-:Y:S01]  /*1f80*/  SEL R7, R13, R22, !P1 ;  /* 0x000000160d077207 */ /* 0x000fe20004800000 */
[----:B----4-:R-:W-:-:S04]  /*1f90*/  IMAD.HI.U32 R20, R17, R2, RZ ;  /* 0x0000000211147227 */ /* 0x010fc800078e00ff */
[----:B------:R-:W-:Y:S01]  /*1fa0*/  IMAD.HI.U32 R6, R19, R2, RZ ;  /* 0x0000000213067227 */ /* 0x000fe200078e00ff */
[----:B------:R-:W-:-:S04]  /*1fb0*/  @P3 SHF.R.U32.HI R17, RZ, R3, R20 ;  /* 0x00000003ff113219 */ /* 0x000fc80000011614 */
        /* <DEDUP_REMOVED lines=8> */
[----:B------:R-:W-:-:S04]  /*2040*/  @!P0 IMAD.HI.U32 R16, R7, R2, RZ ;  /* 0x0000000207108227 */ /* 0x000fc800078e00ff */
[----:B------:R-:W-:Y:S01]  /*2050*/  IMAD.MOV R2, RZ, RZ, -R6 ;  /* 0x000000ffff027224 */ /* 0x000fe200078e0a06 */
[----:B------:R-:W-:-:S03]  /*2060*/  @!P0 SHF.R.U32.HI R16, RZ, R3, R16 ;  /* 0x00000003ff108219 */ /* 0x000fc60000011610 */
[----:B------:R-:W-:Y:S01]  /*2070*/  IMAD R2, R40, R2, R5 ;  /* 0x0000000228027224 */ /* 0x000fe200078e0205 */
[----:B------:R-:W-:Y:S02]  /*2080*/  @!P0 SEL R3, R7, R16, !P3 ;  /* 0x0000001007038207 */ /* 0x000fe40005800000 */
[----:B------:R-:W-:-:S03]  /*2090*/  IADD3 R16, PT, PT, -R5, RZ, RZ ;  /* 0x000000ff05107210 */ /* 0x000fc60007ffe1ff */
[--C-:B------:R-:W-:Y:S02]  /*20a0*/  @!P0 IMAD.IADD R6, R6, 0x1, -R3.reuse ;  /* 0x0000000106068824 */ /* 0x100fe400078e0a03 */
[----:B------:R-:W-:Y:S01]  /*20b0*/  @!P0 IMAD R3, R2, R19, R3 ;  /* 0x0000001302038224 */ /* 0x000fe200078e0203 */
[----:B------:R-:W-:Y:S01]  /*20c0*/  IADD3 R2, PT, PT, -R7, RZ, RZ ;  /* 0x000000ff07027210 */ /* 0x000fe20007ffe1ff */
[----:B------:R-:W-:Y:S02]  /*20d0*/  @!P0 IMAD R5, R40, R6, R7 ;  /* 0x0000000628058224 */ /* 0x000fe400078e0207 */
[----:B------:R-:W-:Y:S02]  /*20e0*/  IMAD R11, R4, R16, R11 ;  /* 0x00000010040b7224 */ /* 0x000fe400078e020b */
[----:B------:R-:W-:Y:S02]  /*20f0*/  @!P0 IMAD.MOV.U32 R7, RZ, RZ, R3 ;  /* 0x000000ffff078224 */ /* 0x000fe400078e0003 */
[----:B------:R-:W-:-:S02]  /*2100*/  IMAD R2, R18, R2, R13 ;  /* 0x0000000212027224 */ /* 0x000fc400078e020d */
[----:B------:R-:W-:Y:S02]  /*2110*/  IMAD R11, R5, R4, R11 ;  /* 0x00000004050b7224 */ /* 0x000fe400078e020b */
[----:B------:R-:W-:Y:S02]  /*2120*/  IMAD R13, R7, R18, R2 ;  /* 0x00000012070d7224 */ /* 0x000fe400078e0202 */
.L_x_33:
[----:B------:R-:W1:Y:S02]  /*2130*/  LDCU UR8, c[0x0][0xb30] ;  /* 0x00016600ff0877ac */ /* 0x000e640008000800 */
[----:B-1----:R-:W-:-:S09]  /*2140*/  UISETP.NE.AND UP0, UPT, UR8, 0x1, UPT ;  /* 0x000000010800788c */ /* 0x002fd2000bf05270 */
[----:B------:R-:W-:Y:S05]  /*2150*/  BRA.U UP0, `(.L_x_34) ;  /* 0x0000000100407547 */ /* 0x000fea000b800000 */
[----:B------:R-:W1:Y:S08]  /*2160*/  LDC.64 R4, c[0x0][0xb10] ;  /* 0x0002c400ff047b82 */ /* 0x000e700000000a00 */
[----:B------:R-:W2:Y:S08]  /*2170*/  LDC.64 R2, c[0x0][0xb18] ;  /* 0x0002c600ff027b82 */ /* 0x000eb00000000a00 */
[----:B------:R-:W3:Y:S08]  /*2180*/  LDC R6, c[0x0][0xb20] ;  /* 0x0002c800ff067b82 */ /* 0x000ef00000000800 */
[----:B------:R-:W4:Y:S01]  /*2190*/  LDC R16, c[0x0][0xb0c] ;  /* 0x0002c300ff107b82 */ /* 0x000f220000000800 */
[----:B-1----:R-:W-:-:S05]  /*21a0*/  IMAD.HI.U32 R4, R13, R4, RZ ;  /* 0x000000040d047227 */ /* 0x002fca00078e00ff */
[----:B------:R-:W-:Y:S01]  /*21b0*/  SHF.R.U32.HI R4, RZ, R5, R4 ;  /* 0x00000005ff047219 */ /* 0x000fe20000011604 */
[----:B--2---:R-:W-:Y:S01]  /*21c0*/  IMAD.HI.U32 R3, R11, R3, RZ ;  /* 0x000000030b037227 */ /* 0x004fe200078e00ff */
[----:B------:R-:W-:-:S04]  /*21d0*/  ISETP.NE.AND P0, PT, R2, 0x1, PT ;  /* 0x000000010200780c */ /* 0x000fc80003f05270 */
[----:B---3--:R-:W-:-:S04]  /*21e0*/  SHF.R.U32.HI R6, RZ, R6, R3 ;  /* 0x00000006ff067219 */ /* 0x008fc80000011603 */
[----:B------:R-:W-:Y:S02]  /*21f0*/  SEL R3, R11, R6, !P0 ;  /* 0x000000060b037207 */ /* 0x000fe40004000000 */
[----:B----4-:R-:W-:-:S04]  /*2200*/  ISETP.NE.AND P1, PT, R16, 0x1, PT ;  /* 0x000000011000780c */ /* 0x010fc80003f25270 */
[----:B------:R-:W-:-:S05]  /*2210*/  SEL R4, R13, R4, !P1 ;  /* 0x000000040d047207 */ /* 0x000fca0004800000 */
[----:B------:R-:W-:Y:S02]  /*2220*/  IMAD.IADD R5, R3, 0x1, -R4 ;  /* 0x0000000103057824 */ /* 0x000fe400078e0a04 */
[----:B------:R-:W-:Y:S02]  /*2230*/  IMAD.IADD R3, R4, 0x1, -R3 ;  /* 0x0000000104037824 */ /* 0x000fe400078e0a03 */
[----:B------:R-:W-:Y:S02]  /*2240*/  IMAD R13, R5, R16, R13 ;  /* 0x00000010050d7224 */ /* 0x000fe400078e020d */
[----:B------:R-:W-:-:S07]  /*2250*/  IMAD R11, R3, R2, R11 ;  /* 0x00000002030b7224 */ /* 0x000fce00078e020b */
.L_x_34:
[----:B------:R-:W-:Y:S01]  /*2260*/  VIADD R14, R14, 0x1 ;  /* 0x000000010e0e7836 */ /* 0x000fe20000000000 */
[----:B------:R-:W-:Y:S01]  /*2270*/  PLOP3.LUT P1, PT, PT, PT, PT, 0x80, 0x8 ;  /* 0x000000000008781c */ /* 0x000fe20003f2f070 */
[----:B------:R-:W-:Y:S02]  /*2280*/  IMAD.IADD R21, R13, 0x1, R96 ;  /* 0x000000010d157824 */ /* 0x000fe400078e0260 */
[----:B------:R-:W-:Y:S01]  /*2290*/  IMAD.IADD R20, R11, 0x1, R94 ;  /* 0x000000010b147824 */ /* 0x000fe200078e025e */
[----:B------:R-:W-:-:S04]  /*22a0*/  ISETP.NE.AND P0, PT, R14, 0x2, PT ;  /* 0x000000020e00780c */ /* 0x000fc80003f05270 */
[----:B------:R-:W-:Y:S02]  /*22b0*/  SEL R3, RZ, 0x1, P0 ;  /* 0x00000001ff037807 */ /* 0x000fe40000000000 */
[----:B------:R-:W-:Y:S02]  /*22c0*/  SEL R14, R14, RZ, P0 ;  /* 0x000000ff0e0e7207 */ /* 0x000fe40000000000 */
[----:B------:R-:W-:Y:S01]  /*22d0*/  LOP3.LUT R12, R12, R3, RZ, 0x3c, !PT ;  /* 0x000000030c0c7212 */ /* 0x000fe200078e3cff */
[----:B------:R-:W-:Y:S06]  /*22e0*/  @P2 BRA `(.L_x_35) ;  /* 0xfffffff000982947 */ /* 0x000fec000383ffff */
[----:B------:R-:W-:Y:S01]  /*22f0*/  UIADD3 UR4, UPT, UPT, UR4, 0x30, URZ ;  /* 0x0000003004047890 */ /* 0x000fe2000fffe0ff */
[----:B------:R-:W-:-:S03]  /*2300*/  SHF.L.U32 R3, R15, 0x1f, RZ ;  /* 0x0000001f0f037819 */ /* 0x000fc600000006ff */
[----:B------:R-:W-:-:S09]  /*2310*/  ULEA UR5, UR6, UR4, 0x3 ;  /* 0x0000000406057291 */ /* 0x000fd2000f8e18ff */
[----:B------:R-:W1:Y:S02]  /*2320*/  SYNCS.PHASECHK.TRANS64.TRYWAIT P0, [UR5], R3 ;  /* 0x00000003ff0075a7 */ /* 0x000e640008001105 */
[----:B-1----:R-:W-:Y:S05]  /*2330*/  @!P0 BRA `(.L_x_36) ;  /* 0x0000005000488947 */ /* 0x002fea0003800000 */
.L_x_112:
[----:B------:R-:W-:-:S04]  /*2340*/  UIADD3 UR6, UPT, UPT, UR6, 0x1, URZ ;  /* 0x0000000106067890 */ /* 0x000fc8000fffe0ff */
[----:B------:R-:W-:-:S04]  /*2350*/  UISETP.NE.AND UP0, UPT, UR6, 0x6, UPT ;  /* 0x000000060600788c */ /* 0x000fc8000bf05270 */
[----:B------:R-:W-:Y:S02]  /*2360*/  USEL UR7, URZ, 0x1, UP0 ;  /* 0x00000001ff077887 */ /* 0x000fe40008000000 */
[----:B------:R-:W-:-:S04]  /*2370*/  USEL UR6, UR6, URZ, UP0 ;  /* 0x000000ff06067287 */ /* 0x000fc80008000000 */
[----:B------:R-:W-:Y:S01]  /*2380*/  ULEA UR5, UR6, UR4, 0x3 ;  /* 0x0000000406057291 */ /* 0x000fe2000f8e18ff */
[----:B------:R-:W-:-:S04]  /*2390*/  LOP3.LUT R2, R15, UR7, RZ, 0x3c, !PT ;  /* 0x000000070f027c12 */ /* 0x000fc8000f8e3cff */
[----:B-1----:R-:W-:-:S04]  /*23a0*/  SHF.L.U32 R3, R2, 0x1f, RZ ;  /* 0x0000001f02037819 */ /* 0x002fc800000006ff */
[----:B------:R-:W1:Y:S02]  /*23b0*/  SYNCS.PHASECHK.TRANS64.TRYWAIT P0, [UR5], R3 ;  /* 0x00000003ff0075a7 */ /* 0x000e640008001105 */
[----:B-1----:R-:W-:Y:S05]  /*23c0*/  @!P0 BRA `(.L_x_37) ;  /* 0x00000050003c8947 */ /* 0x002fea0003800000 */
.L_x_114:
        /* <DEDUP_REMOVED lines=9> */
.L_x_116:
        /* <DEDUP_REMOVED lines=9> */
.L_x_118:
        /* <DEDUP_REMOVED lines=9> */
.L_x_120:
[----:B------:R-:W-:-:S04]  /*2580*/  UIADD3 UR6, UPT, UPT, UR6, 0x1, URZ ;  /* 0x0000000106067890 */ /* 0x000fc8000fffe0ff */
[----:B------:R-:W-:-:S04]  /*2590*/  UISETP.NE.AND UP0, UPT, UR6, 0x6, UPT ;  /* 0x000000060600788c */ /* 0x000fc8000bf05270 */
[----:B------:R-:W-:Y:S02]  /*25a0*/  USEL UR5, URZ, 0x1, UP0 ;  /* 0x00000001ff057887 */ /* 0x000fe40008000000 */
[----:B------:R-:W-:-:S04]  /*25b0*/  USEL UR6, UR6, URZ, UP0 ;  /* 0x000000ff06067287 */ /* 0x000fc80008000000 */
[----:B------:R-:W-:Y:S01]  /*25c0*/  ULEA UR6, UR6, UR4, 0x3 ;  /* 0x0000000406067291 */ /* 0x000fe2000f8e18ff */
[----:B-1----:R-:W-:-:S04]  /*25d0*/  LOP3.LUT R3, R2, UR5, RZ, 0x3c, !PT ;  /* 0x0000000502037c12 */ /* 0x002fc8000f8e3cff */
[----:B------:R-:W-:Y:S01]  /*25e0*/  SHF.L.U32 R3, R3, 0x1f, RZ ;  /* 0x0000001f03037819 */ /* 0x000fe200000006ff */
[----:B----4-:R-:W-:-:S07]  /*25f0*/  IMAD.U32 R0, RZ, RZ, UR6 ;  /* 0x00000006ff007e24 */ /* 0x010fce000f8e00ff */
.L_x_41:
[----:B-1----:R1:W2:Y:S02]  /*2600*/  SYNCS.PHASECHK.TRANS64.TRYWAIT P0, [R0+URZ], R3 ;  /* 0x00000003000075a7 */ /* 0x0022a400080011ff */
[----:B--2---:R-:W-:Y:S05]  /*2610*/  @!P0 NANOSLEEP.SYNCS 0x989680 ;  /* 0x009896800000895d */ /* 0x004fea0003900000 */
[----:B------:R-:W2:Y:S02]  /*2620*/  @!P0 SYNCS.PHASECHK.TRANS64 P0, [R0+URZ], R3 ;  /* 0x00000003000085a7 */ /* 0x000ea400080010ff */
[----:B--2---:R-:W-:Y:S05]  /*2630*/  @P0 EXIT ;  /* 0x000000000000094d */ /* 0x004fea0003800000 */
[----:B------:R-:W-:Y:S05]  /*2640*/  BRA `(.L_x_41) ;  /* 0xfffffffc00ec7947 */ /* 0x000fea000383ffff */
.L_x_17:
[----:B------:R-:W-:-:S04]  /*2650*/  UISETP.NE.AND UP1, UPT, UR37, URZ, UPT ;  /* 0x000000ff2500728c */ /* 0x000fc8000bf25270 */
[----:B------:R-:W-:-:S09]  /*2660*/  UISETP.NE.OR UP1, UPT, UR8, 0x1, UP1 ;  /* 0x000000010800788c */ /* 0x000fd20008f25670 */
[----:B------:R-:W-:Y:S05]  /*2670*/  BRA.U UP1, `(.L_x_42) ;  /* 0x0000000501487547 */ /* 0x000fea000b800000 */
[----:B------:R-:W-:Y:S01]  /*2680*/  ISETP.NE.AND P2, PT, R2, RZ, PT ;  /* 0x000000ff0200720c */ /* 0x000fe20003f45270 */
[----:B------:R-:W-:Y:S01]  /*2690*/  IMAD.MOV.U32 R12, RZ, RZ, 0x1 ;  /* 0x00000001ff0c7424 */ /* 0x000fe200078e00ff */
[----:B------:R-:W-:Y:S02]  /*26a0*/  CS2R R10, SRZ ;  /* 0x00000000000a7805 */ /* 0x000fe4000001ff00 */
[----:B------:R-:W-:Y:S01]  /*26b0*/  CS2R R8, SRZ ;  /* 0x0000000000087805 */ /* 0x000fe2000001ff00 */
[----:B------:R-:W-:Y:S01]  /*26c0*/  UMOV UR4, 0x400 ;  /* 0x0000040000047882 */ /* 0x000fe20000000000 */
[----:B------:R-:W-:Y:S01]  /*26d0*/  UMOV UR6, URZ ;  /* 0x000000ff00067c82 */ /* 0x000fe20008000000 */
[----:B------:R-:W-:-:S12]  /*26e0*/  ULEA UR37, UR37, UR4, 0x18 ;  /* 0x0000000425257291 */ /* 0x000fd8000f8ec0ff */
.L_x_46:
[----:B------:R-:W-:Y:S02]  /*26f0*/  LEA R0, R8, UR37, 0x3 ;  /* 0x0000002508007c11 */ /* 0x000fe4000f8e18ff */
[----:B------:R-:W-:-:S03]  /*2700*/  SHF.L.U32 R5, R9, 0x1f, RZ ;  /* 0x0000001f09057819 */ /* 0x000fc600000006ff */
[----:B------:R-:W-:Y:S01]  /*2710*/  VIADD R4, R0, 0x100 ;  /* 0x0000010000047836 */ /* 0x000fe20000000000 */
[----:B------:R-:W1:Y:S02]  /*2720*/  SYNCS.PHASECHK.TRANS64.TRYWAIT P0, [R0+URZ+0xf0], R5 ;  /* 0x0000f005000075a7 */ /* 0x000e6400080011ff */
[----:B-1----:R-:W-:Y:S05]  /*2730*/  @!P0 BRA `(.L_x_43) ;  /* 0x0000004c00c08947 */ /* 0x002fea0003800000 */
.L_x_121:
[----:B------:R-:W-:Y:S01]  /*2740*/  ULEA UR5, UR6, UR37, 0x3 ;  /* 0x0000002506057291 */ /* 0x000fe2000f8e18ff */
[----:B------:R-:W-:Y:S02]  /*2750*/  PRMT R4, RZ, 0x654, R4 ;  /* 0x00000654ff047816 */ /* 0x000fe40000000004 */
[----:B-1----:R-:W-:Y:S01]  /*2760*/  SHF.L.U32 R5, R12, 0x1f, RZ ;  /* 0x0000001f0c057819 */ /* 0x002fe200000006ff */
[----:B------:R-:W-:Y:S01]  /*2770*/  UIADD3 UR4, UPT, UPT, UR5, 0x90, URZ ;  /* 0x0000009005047890 */ /* 0x000fe2000fffe0ff */
[----:B------:R1:W-:Y:S05]  /*2780*/  SYNCS.ARRIVE.TRANS64.RED.A1T0 RZ, [R4+URZ], RZ ;  /* 0x000000ff04ff79a7 */ /* 0x0003ea00081004ff */
[----:B------:R-:W-:Y:S01]  /*2790*/  IMAD.U32 R7, RZ, RZ, UR4 ;  /* 0x00000004ff077e24 */ /* 0x000fe2000f8e00ff */
[----:B------:R-:W2:Y:S04]  /*27a0*/  SYNCS.PHASECHK.TRANS64.TRYWAIT P0, [UR5+0xa0], R5 ;  /* 0x0000a005ff0075a7 */ /* 0x000ea80008001105 */
[----:B------:R-:W-:Y:S01]  /*27b0*/  PRMT R6, R2, 0x654, R7 ;  /* 0x0000065402067816 */ /* 0x000fe20000000007 */
[----:B-1----:R-:W-:Y:S01]  /*27c0*/  @!P2 IMAD.MOV.U32 R4, RZ, RZ, 0x10 ;  /* 0x00000010ff04a424 */ /* 0x002fe200078e00ff */
[----:B--2---:R-:W-:Y:S06]  /*27d0*/  @!P0 BRA `(.L_x_44) ;  /* 0x0000004c00ac8947 */ /* 0x004fec0003800000 */
.L_x_123:
[----:B------:R-:W-:Y:S01]  /*27e0*/  ULEA UR4, UR6, UR37, 0x4 ;  /* 0x0000002506047291 */ /* 0x000fe2000f8e20ff */
[----:B------:R-:W-:Y:S01]  /*27f0*/  SEL R3, R6, R3, !P2 ;  /* 0x0000000306037207 */ /* 0x000fe20005000000 */
[----:B------:R-:W-:Y:S01]  /*2800*/  UIADD3 UR5, UPT, UPT, UR5, 0x90, URZ ;  /* 0x0000009005057890 */ /* 0x000fe2000fffe0ff */
[----:B-1----:R-:W-:Y:S01]  /*2810*/  LEA R0, R11, UR37, 0x3 ;  /* 0x000000250b007c11 */ /* 0x002fe2000f8e18ff */
[----:B------:R-:W-:Y:S01]  /*2820*/  UIADD3 UR4, UPT, UPT, UR4, 0x120, URZ ;  /* 0x0000012004047890 */ /* 0x000fe2000fffe0ff */
[----:B------:R-:W-:Y:S01]  /*2830*/  SHF.L.U32 R5, R10, 0x1f, RZ ;  /* 0x0000001f0a057819 */ /* 0x000fe200000006ff */
[----:B------:R1:W-:Y:S01]  /*2840*/  @!P2 SYNCS.ARRIVE.TRANS64.RED RZ, [R3+URZ], R4 ;  /* 0x0000000403ffa9a7 */ /* 0x0003e200080004ff */
[----:B------:R-:W-:Y:S01]  /*2850*/  UIADD3 UR6, UPT, UPT, UR6, 0x1, URZ ;  /* 0x0000000106067890 */ /* 0x000fe2000fffe0ff */
[----:B------:R-:W-:-:S03]  /*2860*/  VIADD R8, R8, 0x1 ;  /* 0x0000000108087836 */ /* 0x000fc60000000000 */
[----:B------:R-:W-:Y:S02]  /*2870*/  UISETP.NE.AND UP0, UPT, UR6, 0x2, UPT ;  /* 0x000000020600788c */ /* 0x000fe4000bf05270 */
[----:B------:R-:W-:Y:S06]  /*2880*/  UGETNEXTWORKID.BROADCAST [UR4], [UR5] ;  /* 0x00000000040073ca */ /* 0x000fec0008000100 */
[----:B------:R-:W-:Y:S01]  /*2890*/  USEL UR4, URZ, 0x1, UP0 ;  /* 0x00000001ff047887 */ /* 0x000fe20008000000 */
[----:B------:R-:W-:Y:S01]  /*28a0*/  ISETP.NE.AND P0, PT, R8, 0x2, PT ;  /* 0x000000020800780c */ /* 0x000fe20003f05270 */
[----:B------:R-:W-:Y:S01]  /*28b0*/  USEL UR6, UR6, URZ, UP0 ;  /* 0x000000ff06067287 */ /* 0x000fe20008000000 */
[----:B------:R-:W2:Y:S03]  /*28c0*/  SYNCS.PHASECHK.TRANS64.TRYWAIT P1, [R0+URZ+0x90], R5 ;  /* 0x00009005000075a7 */ /* 0x000ea600080211ff */
[----:B------:R-:W-:Y:S01]  /*28d0*/  LOP3.LUT R12, R12, UR4, RZ, 0x3c, !PT ;  /* 0x000000040c0c7c12 */ /* 0x000fe2000f8e3cff */
[----:B-12---:R-:W-:Y:S07]  /*28e0*/  @!P1 BRA `(.L_x_45) ;  /* 0x0000004c00809947 */ /* 0x006fee0003800000 */
.L_x_124:
[C---:B------:R-:W-:Y:S01]  /*28f0*/  LEA R4, R11.reuse, UR37, 0x4 ;  /* 0x000000250b047c11 */ /* 0x040fe2000f8e20ff */
[----:B-1----:R-:W-:Y:S01]  /*2900*/  VIADD R0, R0, 0xa0 ;  /* 0x000000a000007836 */ /* 0x002fe20000000000 */
[----:B------:R-:W-:Y:S01]  /*2910*/  SEL R8, R8, RZ, P0 ;  /* 0x000000ff08087207 */ /* 0x000fe20000000000 */
[----:B------:R-:W-:-:S03]  /*2920*/  VIADD R11, R11, 0x1 ;  /* 0x000000010b0b7836 */ /* 0x000fc60000000000 */
[----:B------:R-:W1:Y:S01]  /*2930*/  LDS.128 R4, [R4+0x120] ;  /* 0x0001200004047984 */ /* 0x000e620000000c00 */
[----:B------:R-:W-:Y:S02]  /*2940*/  PRMT R0, RZ, 0x654, R0 ;  /* 0x00000654ff007816 */ /* 0x000fe40000000000 */
[C---:B------:R-:W-:Y:S01]  /*2950*/  ISETP.NE.AND P1, PT, R11.reuse, 0x2, PT ;  /* 0x000000020b00780c */ /* 0x040fe20003f25270 */
[----:B------:R-:W-:Y:S01]  /*2960*/  @!PT LDS RZ, [RZ] ;  /* 0x00000000fffff984 */ /* 0x000fe20000000800 */
[----:B------:R-:W-:Y:S01]  /*2970*/  @!PT LDS RZ, [RZ] ;  /* 0x00000000fffff984 */ /* 0x000fe20000000800 */
[----:B------:R-:W-:Y:S01]  /*2980*/  @!PT LDS RZ, [RZ] ;  /* 0x00000000fffff984 */ /* 0x000fe20000000800 */
[----:B------:R-:W-:Y:S01]  /*2990*/  @!PT LDS RZ, [RZ] ;  /* 0x00000000fffff984 */ /* 0x000fe20000000800 */
[----:B------:R2:W-:Y:S06]  /*29a0*/  MEMBAR.ALL.CTA ;  /* 0x0000000000007992 */ /* 0x0005ec0000008000 */
[----:B--2---:R-:W2:Y:S01]  /*29b0*/  FENCE.VIEW.ASYNC.S ;  /* 0x00000000000073c6 */ /* 0x004ea20000000000 */
[----:B------:R-:W-:Y:S01]  /*29c0*/  SEL R11, R11, RZ, P1 ;  /* 0x000000ff0b0b7207 */ /* 0x000fe20000800000 */
[----:B--2---:R2:W-:Y:S01]  /*29d0*/  SYNCS.ARRIVE.TRANS64.RED.A1T0 RZ, [R0+URZ], RZ ;  /* 0x000000ff00ff79a7 */ /* 0x0045e200081004ff */
[----:B-1----:R-:W-:-:S02]  /*29e0*/  LOP3.LUT P3, RZ, R6, 0x1, RZ, 0xc0, !PT ;  /* 0x0000000106ff7812 */ /* 0x002fc4000786c0ff */
[----:B------:R-:W-:-:S04]  /*29f0*/  SEL R5, RZ, 0x1, P1 ;  /* 0x00000001ff057807 */ /* 0x000fc80000800000 */
[----:B------:R-:W-:Y:S02]  /*2a00*/  LOP3.LUT R10, R10, R5, RZ, 0x3c, !PT ;  /* 0x000000050a0a7212 */ /* 0x000fe400078e3cff */
[----:B--2---:R-:W-:-:S04]  /*2a10*/  SEL R0, RZ, 0x1, P0 ;  /* 0x00000001ff007807 */ /* 0x004fc80000000000 */
[----:B------:R-:W-:Y:S01]  /*2a20*/  LOP3.LUT R9, R9, R0, RZ, 0x3c, !PT ;  /* 0x0000000009097212 */ /* 0x000fe200078e3cff */
[----:B------:R-:W-:Y:S06]  /*2a30*/  @P3 BRA `(.L_x_46) ;  /* 0xfffffffc002c3947 */ /* 0x000fec000383ffff */
[----:B------:R-:W-:Y:S01]  /*2a40*/  ULEA UR5, UR6, UR37, 0x3 ;  /* 0x0000002506057291 */ /* 0x000fe2000f8e18ff */
[----:B------:R-:W-:-:S08]  /*2a50*/  SHF.L.U32 R3, R12, 0x1f, RZ ;  /* 0x0000001f0c037819 */ /* 0x000fd000000006ff */
[----:B------:R-:W1:Y:S02]  /*2a60*/  SYNCS.PHASECHK.TRANS64 P0, [UR5+0xa0], R3 ;  /* 0x0000a003ff0075a7 */ /* 0x000e640008001005 */
[----:B-1----:R-:W-:Y:S05]  /*2a70*/  @P0 BRA `(.L_x_47) ;  /* 0x0000000000080947 */ /* 0x002fea0003800000 */
[----:B------:R-:W1:Y:S02]  /*2a80*/  SYNCS.PHASECHK.TRANS64.TRYWAIT P0, [UR5+0xa0], R3 ;  /* 0x0000a003ff0075a7 */ /* 0x000e640008001105 */
[----:B-1----:R-:W-:Y:S05]  /*2a90*/  @!P0 BRA `(.L_x_48) ;  /* 0x0000004c00288947 */ /* 0x002fea0003800000 */
.L_x_47:
[----:B------:R-:W-:-:S04]  /*2aa0*/  UIADD3 UR4, UPT, UPT, UR6, 0x1, URZ ;  /* 0x0000000106047890 */ /* 0x000fc8000fffe0ff */
[----:B------:R-:W-:-:S04]  /*2ab0*/  UISETP.NE.AND UP0, UPT, UR4, 0x2, UPT ;  /* 0x000000020400788c */ /* 0x000fc8000bf05270 */
[----:B------:R-:W-:Y:S02]  /*2ac0*/  USEL UR7, URZ, 0x1, UP0 ;  /* 0x00000001ff077887 */ /* 0x000fe40008000000 */
[----:B------:R-:W-:-:S04]  /*2ad0*/  USEL UR4, UR4, URZ, UP0 ;  /* 0x000000ff04047287 */ /* 0x000fc80008000000 */
[----:B------:R-:W-:Y:S01]  /*2ae0*/  ULEA UR4, UR4, UR37, 0x3 ;  /* 0x0000002504047291 */ /* 0x000fe2000f8e18ff */
[----:B-1----:R-:W-:-:S04]  /*2af0*/  LOP3.LUT R3, R12, UR7, RZ, 0x3c, !PT ;  /* 0x000000070c037c12 */ /* 0x002fc8000f8e3cff */
[----:B------:R-:W-:-:S04]  /*2b00*/  SHF.L.U32 R0, R3, 0x1f, RZ ;  /* 0x0000001f03007819 */ /* 0x000fc800000006ff */
[----:B------:R-:W1:Y:S02]  /*2b10*/  SYNCS.PHASECHK.TRANS64 P0, [UR4+0xa0], R0 ;  /* 0x0000a000ff0075a7 */ /* 0x000e640008001004 */
[----:B-1----:R-:W-:Y:S05]  /*2b20*/  @P0 EXIT ;  /* 0x000000000000094d */ /* 0x002fea0003800000 */
[----:B------:R-:W-:Y:S02]  /*2b30*/  SHF.L.U32 R3, R3, 0x1f, RZ ;  /* 0x0000001f03037819 */ /* 0x000fe400000006ff */
[----:B------:R-:W-:-:S07]  /*2b40*/  MOV R0, UR4 ;  /* 0x0000000400007c02 */ /* 0x000fce0008000f00 */
.L_x_49:
[----:B-1----:R1:W2:Y:S02]  /*2b50*/  SYNCS.PHASECHK.TRANS64.TRYWAIT P0, [R0+URZ+0xa0], R3 ;  /* 0x0000a003000075a7 */ /* 0x0022a400080011ff */
[----:B--2---:R-:W-:Y:S05]  /*2b60*/  @!P0 NANOSLEEP.SYNCS 0x989680 ;  /* 0x009896800000895d */ /* 0x004fea0003900000 */
[----:B------:R-:W2:Y:S02]  /*2b70*/  @!P0 SYNCS.PHASECHK.TRANS64 P0, [R0+URZ+0xa0], R3 ;  /* 0x0000a003000085a7 */ /* 0x000ea400080010ff */
[----:B--2---:R-:W-:Y:S05]  /*2b80*/  @P0 EXIT ;  /* 0x000000000000094d */ /* 0x004fea0003800000 */
[----:B------:R-:W-:Y:S05]  /*2b90*/  BRA `(.L_x_49) ;  /* 0xfffffffc00ec7947 */ /* 0x000fea000383ffff */
.L_x_42:
[----:B------:R-:W-:-:S09]  /*2ba0*/  UISETP.NE.AND UP1, UPT, UR8, URZ, UPT ;  /* 0x000000ff0800728c */ /* 0x000fd2000bf25270 */
[----:B------:R-:W-:Y:S05]  /*2bb0*/  BRA.U UP1, `(.L_x_50) ;  /* 0x0000000d01cc7547 */ /* 0x000fea000b800000 */
[----:B------:R-:W-:Y:S01]  /*2bc0*/  UMOV UR4, 0x40 ;  /* 0x0000004000047882 */ /* 0x000fe20000000000 */
[----:B------:R-:W-:Y:S01]  /*2bd0*/  NOP ;  /* 0x0000000000007918 */ /* 0x000fe20000000000 */
[----:B------:R-:W-:Y:S01]  /*2be0*/  ULEA UR4, UR37, UR4, 0x18 ;  /* 0x0000000425047291 */ /* 0x000fe2000f8ec0ff */
[----:B------:R-:W-:Y:S02]  /*2bf0*/  UMOV UR5, 0x400 ;  /* 0x0000040000057882 */ /* 0x000fe40000000000 */
[----:B------:R-:W-:-:S06]  /*2c00*/  ULEA UR37, UR37, UR5, 0x18 ;  /* 0x0000000525257291 */ /* 0x000fcc000f8ec0ff */
[----:B------:R-:W1:Y:S02]  /*2c10*/  LDS.U8 R0, [UR4+0x1c] ;  /* 0x00001c04ff007984 */ /* 0x000e640008000000 */
[----:B-1----:R-:W-:-:S13]  /*2c20*/  ISETP.NE.AND P0, PT, R0, RZ, PT ;  /* 0x000000ff0000720c */ /* 0x002fda0003f05270 */
[----:B------:R-:W-:Y:S05]  /*2c30*/  @P0 BRA `(.L_x_51) ;  /* 0x0000000000580947 */ /* 0x000fea0003800000 */
[----:B------:R-:W-:-:S13]  /*2c40*/  ELECT P0, URZ, PT ;  /* 0x0000000000ff782f */ /* 0x000fda0003800000 */
[----:B------:R-:W-:Y:S05]  /*2c50*/  @!P0 BRA `(.L_x_52) ;  /* 0x0000000000608947 */ /* 0x000fea0003800000 */
[----:B------:R-:W-:Y:S01]  /*2c60*/  UMOV UR5, 0x10 ;  /* 0x0000001000057882 */ /* 0x000fe20000000000 */
[----:B------:R-:W-:Y:S01]  /*2c70*/  HFMA2 R0, -RZ, RZ, 0, 5.9604644775390625e-08 ;  /* 0x00000001ff007431 */ /* 0x000fe200000001ff */
[----:B------:R-:W-:-:S03]  /*2c80*/  MOV R2, 0xffff ;  /* 0x0000ffff00027802 */ /* 0x000fc60000000f00 */
[----:B------:R-:W-:Y:S04]  /*2c90*/  DEPBAR.LE SB1, 0x36 ;  /* 0x00009d800000791a */ /* 0x000fe80000000000 */
[----:B------:R-:W1:Y:S02]  /*2ca0*/  UTCATOMSWS.FIND_AND_SET.ALIGN UP0, UR5, UR5 ;  /* 0x00000005000575e3 */ /* 0x000e640008000800 */
[----:B-1----:R-:W-:Y:S01]  /*2cb0*/  MOV R3, UR5 ;  /* 0x0000000500037c02 */ /* 0x002fe20008000f00 */
[----:B------:R-:W-:Y:S06]  /*2cc0*/  BRA.U UP0, `(.L_x_53) ;  /* 0x0000000100187547 */ /* 0x000fec000b800000 */
.L_x_54:
[----:B------:R-:W-:Y:S05]  /*2cd0*/  NANOSLEEP 0x64 ;  /* 0x000000640000795d */ /* 0x000fea0003800000 */
[----:B------:R-:W-:-:S05]  /*2ce0*/  UMOV UR5, 0x10 ;  /* 0x0000001000057882 */ /* 0x000fca0000000000 */
[----:B------:R-:W-:Y:S04]  /*2cf0*/  DEPBAR.LE SB1, 0x36 ;  /* 0x00009d800000791a */ /* 0x000fe80000000000 */
[----:B------:R-:W1:Y:S02]  /*2d00*/  UTCATOMSWS.FIND_AND_SET.ALIGN UP0, UR5, UR5 ;  /* 0x00000005000575e3 */ /* 0x000e640008000800 */
[----:B-1----:R-:W-:Y:S01]  /*2d10*/  MOV R3, UR5 ;  /* 0x0000000500037c02 */ /* 0x002fe20008000f00 */
[----:B------:R-:W-:Y:S05]  /*2d20*/  BRA.U !UP0, `(.L_x_54) ;  /* 0xfffffffd08e87547 */ /* 0x000fea000b83ffff */
.L_x_53:
[-C--:B------:R-:W-:Y:S02]  /*2d30*/  SHF.L.U32 R2, R2, R3.reuse, RZ ;  /* 0x0000000302027219 */ /* 0x080fe400000006ff */
[----:B------:R-:W-:Y:S01]  /*2d40*/  SHF.L.U32 R0, R0, R3, RZ ;  /* 0x0000000300007219 */ /* 0x000fe200000006ff */
[----:B------:R-:W-:Y:S02]  /*2d50*/  IMAD.SHL.U32 R3, R3, 0x20, RZ ;  /* 0x0000002003037824 */ /* 0x000fe400078e00ff */
[----:B------:R1:W-:Y:S04]  /*2d60*/  ATOMS.OR RZ, [UR4+0x14], R2 ;  /* 0x00001402ffff798c */ /* 0x0003e8000b000004 */
[----:B------:R1:W-:Y:S04]  /*2d70*/  ATOMS.OR RZ, [UR4+0x18], R0 ;  /* 0x00001800ffff798c */ /* 0x0003e8000b000004 */
[----:B------:R1:W-:Y:S01]  /*2d80*/  STS [UR37+0x140], R3 ;  /* 0x00014003ff007988 */ /* 0x0003e20008000825 */
[----:B------:R-:W-:Y:S05]  /*2d90*/  BRA `(.L_x_52) ;  /* 0x0000000000107947 */ /* 0x000fea0003800000 */
.L_x_51:
[----:B------:R-:W-:Y:S02]  /*2da0*/  MOV R0, 0xffffffff ;  /* 0xffffffff00007802 */ /* 0x000fe40000000f00 */
[----:B------:R-:W-:-:S03]  /*2db0*/  MOV R2, 0x2de0 ;  /* 0x00002de000027802 */ /* 0x000fc60000000f00 */
[----:B------:R1:W-:Y:S04]  /*2dc0*/  STS [UR37+0x140], R0 ;  /* 0x00014000ff007988 */ /* 0x0003e80008000825 */
[----:B-1-3-5:R-:W-:Y:S05]  /*2dd0*/  CALL.REL.NOINC `($__internal_1_$__cuda_sm10x_tcgen05_guardrail_trap_phase_invalid_during_alloc) ;  /* 0x0000004c00e47944 */ /* 0x02afea0003c00000 */
.L_x_52:
[----:B------:R-:W-:Y:S05]  /*2de0*/  WARPSYNC.ALL ;  /* 0x0000000000007948 */ /* 0x000fea0003800000 */
[----:B------:R-:W2:Y:S01]  /*2df0*/  S2UR UR5, SR_CgaCtaId ;  /* 0x00000000000579c3 */ /* 0x000ea20000008800 */
[----:B------:R-:W-:Y:S01]  /*2e00*/  UMOV UR4, 0x400 ;  /* 0x0000040000047882 */ /* 0x000fe20000000000 */
[----:B------:R-:W-:-:S06]  /*2e10*/  NOP ;  /* 0x0000000000007918 */ /* 0x000fcc0000000000 */
[----:B------:R-:W-:Y:S06]  /*2e20*/  BAR.ARV 0x6, 0xa0 ;  /* 0x0182800000007b1d */ /* 0x000fec0000002000 */
[----:B------:R-:W4:Y:S01]  /*2e30*/  LDCU UR7, c[0x0][0x38c] ;  /* 0x00007180ff0777ac */ /* 0x000f220008000800 */
[----:B------:R-:W-:Y:S01]  /*2e40*/  IMAD.MOV.U32 R11, RZ, RZ, 0x1 ;  /* 0x00000001ff0b7424 */ /* 0x000fe200078e00ff */
[----:B------:R-:W-:Y:S01]  /*2e50*/  CS2R R8, SRZ ;  /* 0x0000000000087805 */ /* 0x000fe2000001ff00 */
[----:B------:R-:W-:Y:S01]  /*2e60*/  IMAD.MOV.U32 R10, RZ, RZ, RZ ;  /* 0x000000ffff0a7224 */ /* 0x000fe200078e00ff */
[----:B------:R-:W3:Y:S01]  /*2e70*/  LDCU UR6, c[0x0][0x38c] ;  /* 0x00007180ff0677ac */ /* 0x000ee20008000800 */
[----:B------:R-:W-:Y:S01]  /*2e80*/  UMOV UR15, URZ ;  /* 0x000000ff000f7c82 */ /* 0x000fe20008000000 */
[----:B------:R-:W-:Y:S01]  /*2e90*/  UMOV UR14, URZ ;  /* 0x000000ff000e7c82 */ /* 0x000fe20008000000 */
[----:B--2---:R-:W-:Y:S01]  /*2ea0*/  ULEA UR5, UR5, UR4, 0x18 ;  /* 0x0000000405057291 */ /* 0x004fe2000f8ec0ff */
[----:B------:R-:W-:Y:S01]  /*2eb0*/  UMOV UR24, 0x0 ;  /* 0x0000000000187882 */ /* 0x000fe20000000000 */
[----:B------:R-:W-:-:S02]  /*2ec0*/  UMOV UR25, 0x4200010 ;  /* 0x0420001000197882 */ /* 0x000fc40000000000 */
[----:B------:R-:W-:Y:S02]  /*2ed0*/  UIADD3 UR10, UPT, UPT, UR5, 0x4400, URZ ;  /* 0x00004400050a7890 */ /* 0x000fe4000fffe0ff */
[----:B------:R-:W-:Y:S02]  /*2ee0*/  UIADD3 UR11, UPT, UPT, UR5, 0x10400, URZ ;  /* 0x00010400050b7890 */ /* 0x000fe4000fffe0ff */
[----:B----4-:R-:W-:Y:S01]  /*2ef0*/  UIADD3 UR7, UPT, UPT, UR7, 0x7f, URZ ;  /* 0x0000007f07077890 */ /* 0x010fe2000fffe0ff */
[----:B-1----:R-:W1:Y:S01]  /*2f00*/  LDS R0, [UR5+0x140] ;  /* 0x00014005ff007984 */ /* 0x002e620008000800 */
[----:B------:R-:W-:Y:S02]  /*2f10*/  USHF.R.U32.HI UR10, URZ, 0x4, UR10 ;  /* 0x00000004ff0a7899 */ /* 0x000fe4000801160a */
[----:B------:R-:W-:Y:S02]  /*2f20*/  USHF.R.S32.HI UR4, URZ, 0x1f, UR7 ;  /* 0x0000001fff047899 */ /* 0x000fe40008011407 */
[----:B------:R-:W-:-:S02]  /*2f30*/  USHF.R.U32.HI UR11, URZ, 0x4, UR11 ;  /* 0x00000004ff0b7899 */ /* 0x000fc4000801160b */
[----:B------:R-:W-:Y:S02]  /*2f40*/  ULEA.HI UR4, UR4, UR7, URZ, 0x7 ;  /* 0x0000000704047291 */ /* 0x000fe4000f8f38ff */
[----:B------:R-:W-:Y:S02]  /*2f50*/  ULOP3.LUT UR10, UR10, 0x3fff, URZ, 0xc0, !UPT ;  /* 0x00003fff0a0a7892 */ /* 0x000fe4000f8ec0ff */
[----:B------:R-:W-:Y:S02]  /*2f60*/  USHF.R.S32.HI UR4, URZ, 0x7, UR4 ;  /* 0x00000007ff047899 */ /* 0x000fe40008011404 */
[----:B------:R-:W-:Y:S02]  /*2f70*/  ULOP3.LUT UR11, UR11, 0x3fff, URZ, 0xc0, !UPT ;  /* 0x00003fff0b0b7892 */ /* 0x000fe4000f8ec0ff */
[----:B------:R-:W-:Y:S01]  /*2f80*/  UISETP.LT.AND UP0, UPT, UR4, 0x1, UPT ;  /* 0x000000010400788c */ /* 0x000fe2000bf01270 */
[----:B------:R-:W-:Y:S01]  /*2f90*/  UMOV UR22, 0x0 ;  /* 0x0000000000167882 */ /* 0x000fe20000000000 */
[----:B------:R-:W-:-:S02]  /*2fa0*/  UMOV UR23, 0x4200010 ;  /* 0x0420001000177882 */ /* 0x000fc40000000000 */
[----:B------:R-:W-:Y:S02]  /*2fb0*/  USEL UR9, UR4, 0x1, !UP0 ;  /* 0x0000000104097887 */ /* 0x000fe4000c000000 */
[----:B------:R-:W-:Y:S02]  /*2fc0*/  ULOP3.LUT UR10, UR10, 0x10000, URZ, 0xfc, !UPT ;  /* 0x000100000a0a7892 */ /* 0x000fe4000f8efcff */
[----:B------:R-:W-:Y:S02]  /*2fd0*/  ULOP3.LUT UR11, UR11, 0x10000, URZ, 0xfc, !UPT ;  /* 0x000100000b0b7892 */ /* 0x000fe4000f8efcff */
[----:B------:R-:W-:Y:S02]  /*2fe0*/  UIADD3 UR9, UPT, UPT, -UR9, URZ, URZ ;  /* 0x000000ff09097290 */ /* 0x000fe4000fffe1ff */
[----:B---3--:R-:W-:Y:S01]  /*2ff0*/  UISETP.GE.AND UP3, UPT, UR6, 0x1, UPT ;  /* 0x000000010600788c */ /* 0x008fe2000bf66270 */
[----:B------:R-:W-:Y:S01]  /*3000*/  UMOV UR20, 0x0 ;  /* 0x0000000000147882 */ /* 0x000fe20000000000 */
[----:B------:R-:W-:Y:S01]  /*3010*/  UMOV UR21, 0x4200010 ;  /* 0x0420001000157882 */ /* 0x000fe20000000000 */
[----:B------:R-:W-:Y:S01]  /*3020*/  UMOV UR18, 0x0 ;  /* 0x0000000000127882 */ /* 0x000fe20000000000 */
[----:B------:R-:W-:Y:S01]  /*3030*/  UMOV UR19, 0x4200010 ;  /* 0x0420001000137882 */ /* 0x000fe20000000000 */
[----:B-1----:R-:W-:-:S15]  /*3040*/  R2UR UR16, R0 ;  /* 0x00000000001072ca */ /* 0x002fde00000e0000 */
.L_x_61:
[----:B------:R-:W-:Y:S02]  /*3050*/  LEA R0, R10, UR5, 0x3 ;  /* 0x000000050a007c11 */ /* 0x000fe4000f8e18ff */
[----:B------:R-:W-:Y:S02]  /*3060*/  SHF.L.U32 R5, R9, 0x1f, RZ ;  /* 0x0000001f09057819 */ /* 0x000fe400000006ff */
[----:B------:R-:W-:Y:S01]  /*3070*/  PLOP3.LUT P0, PT, PT, PT, UP3, 0x80, 0x8 ;  /* 0x000000000008781c */ /* 0x000fe20003f0f038 */
[----:B------:R-:W-:Y:S01]  /*3080*/  VIADD R3, R0, 0xa0 ;  /* 0x000000a000037836 */ /* 0x000fe20000000000 */
[----:B-1----:R-:W1:Y:S02]  /*3090*/  SYNCS.PHASECHK.TRANS64.TRYWAIT P1, [R0+URZ+0x90], R5 ;  /* 0x00009005000075a7 */ /* 0x002e6400080211ff */
[----:B-1-3--:R-:W-:Y:S09]  /*30a0*/  @!P1 BRA `(.L_x_55) ;  /* 0x0000004400bc9947 */ /* 0x00aff20003800000 */
.L_x_126:
[----:B------:R-:W-:Y:S01]  /*30b0*/  LEA R4, R10, UR5, 0x4 ;  /* 0x000000050a047c11 */ /* 0x000fe2000f8e20ff */
[----:B------:R-:W-:Y:S01]  /*30c0*/  @UP3 ULEA UR6, UR14, UR5, 0x3 ;  /* 0x000000050e063291 */ /* 0x000fe2000f8e18ff */
[----:B------:R-:W-:Y:S01]  /*30d0*/  PLOP3.LUT P2, PT, PT, PT, PT, 0x80, 0x8 ;  /* 0x000000000008781c */ /* 0x000fe20003f4f070 */
[----:B------:R-:W-:Y:S01]  /*30e0*/  ULEA UR7, UR15, UR5, 0x3 ;  /* 0x000000050f077291 */ /* 0x000fe2000f8e18ff */
[----:B------:R-:W-:Y:S02]  /*30f0*/  PRMT R3, RZ, 0x654, R3 ;  /* 0x00000654ff037816 */ /* 0x000fe40000000003 */
[----:B-1----:R-:W1:Y:S01]  /*3100*/  LDS.128 R4, [R4+0x120] ;  /* 0x0001200004047984 */ /* 0x002e620000000c00 */
[----:B------:R-:W-:Y:S02]  /*3110*/  @P0 SHF.L.U32 R2, R8, 0x1f, RZ ;  /* 0x0000001f08020819 */ /* 0x000fe400000006ff */
[----:B------:R-:W-:Y:S01]  /*3120*/  SHF.L.U32 R0, R11, 0x1f, RZ ;  /* 0x0000001f0b007819 */ /* 0x000fe200000006ff */
[----:B------:R-:W-:Y:S01]  /*3130*/  @!PT LDS RZ, [RZ] ;  /* 0x00000000fffff984 */ /* 0x000fe20000000800 */
[----:B------:R-:W-:Y:S01]  /*3140*/  @!PT LDS RZ, [RZ] ;  /* 0x00000000fffff984 */ /* 0x000fe20000000800 */
[----:B------:R-:W-:Y:S01]  /*3150*/  @!PT LDS RZ, [RZ] ;  /* 0x00000000fffff984 */ /* 0x000fe20000000800 */
[----:B------:R-:W-:Y:S01]  /*3160*/  @!PT LDS RZ, [RZ] ;  /* 0x00000000fffff984 */ /* 0x000fe20000000800 */
[----:B------:R2:W-:Y:S06]  /*3170*/  MEMBAR.ALL.CTA ;  /* 0x0000000000007992 */ /* 0x0005ec0000008000 */
[----:B--2---:R-:W2:Y:S02]  /*3180*/  FENCE.VIEW.ASYNC.S ;  /* 0x00000000000073c6 */ /* 0x004ea40000000000 */
[----:B--2---:R2:W-:Y:S01]  /*3190*/  SYNCS.ARRIVE.TRANS64.RED.A1T0 RZ, [R3+URZ], RZ ;  /* 0x000000ff03ff79a7 */ /* 0x0045e200081004ff */
[----:B------:R2:W3:Y:S01]  /*31a0*/  @P0 SYNCS.PHASECHK.TRANS64.TRYWAIT P2, [UR6], R2 ;  /* 0x00000002ff0005a7 */ /* 0x0004e20008041106 */
[----:B------:R-:W-:Y:S01]  /*31b0*/  ULEA.HI UR6, UR15, UR15, URZ, 0x1 ;  /* 0x0000000f0f067291 */ /* 0x000fe2000f8f08ff */
[----:B-1----:R-:W-:-:S03]  /*31c0*/  LOP3.LUT P1, RZ, R6, 0x1, RZ, 0xc0, !PT ;  /* 0x0000000106ff7812 */ /* 0x002fc6000782c0ff */
[----:B------:R-:W-:Y:S02]  /*31d0*/  USHF.L.U32 UR8, UR6, 0x6, URZ ;  /* 0x0000000606087899 */ /* 0x000fe400080006ff */
[----:B------:R-:W-:Y:S02]  /*31e0*/  ULOP3.LUT UR6, UR6, 0xffe, URZ, 0xc0, !UPT ;  /* 0x00000ffe06067892 */ /* 0x000fe4000f8ec0ff */
[----:B------:R-:W-:Y:S02]  /*31f0*/  ULOP3.LUT UR8, UR8, 0xffffff80, URZ, 0xc0, !UPT ;  /* 0xffffff8008087892 */ /* 0x000fe4000f8ec0ff */
[----:B------:R-:W-:Y:S02]  /*3200*/  UIADD3 UR6, UPT, UPT, -UR6, UR15, URZ ;  /* 0x0000000f06067290 */ /* 0x000fe4000fffe1ff */
[----:B------:R-:W-:Y:S01]  /*3210*/  UIADD3 UR8, UPT, UPT, UR16, UR8, URZ ;  /* 0x0000000810087290 */ /* 0x000fe2000fffe0ff */
[----:B------:R-:W1:Y:S03]  /*3220*/  SYNCS.PHASECHK.TRANS64.TRYWAIT P0, [UR7+0xd0], R0 ;  /* 0x0000d000ff0075a7 */ /* 0x000e660008001107 */
[----:B------:R-:W-:Y:S01]  /*3230*/  ULEA UR8, UR6, UR8, 0x14 ;  /* 0x0000000806087291 */ /* 0x000fe2000f8ea0ff */
[----:B-123--:R-:W-:Y:S11]  /*3240*/  @!P0 BRA `(.L_x_56) ;  /* 0x0000004400688947 */ /* 0x00eff60003800000 */
.L_x_128:
[----:B------:R-:W-:Y:S01]  /*3250*/  IADD3 R10, PT, PT, R10, 0x1, RZ ;  /* 0x000000010a0a7810 */ /* 0x000fe20007ffe0ff */
[----:B------:R-:W-:Y:S06]  /*3260*/  BRA.U !UP3, `(.L_x_57) ;  /* 0x000000010bc07547 */ /* 0x000fec000b800000 */
[----:B------:R-:W-:Y:S01]  /*3270*/  UPLOP3.LUT UP4, UPT, UPT, UPT, UPT, 0x40, 0x4 ;  /* 0x000000000004789c */ /* 0x000fe20003f8e870 */
[----:B------:R-:W-:Y:S01]  /*3280*/  UMOV UR13, UR9 ;  /* 0x00000009000d7c82 */ /* 0x000fe20008000000 */
[----:B------:R-:W-:Y:S01]  /*3290*/  UMOV UR12, UR4 ;  /* 0x00000004000c7c82 */ /* 0x000fe20008000000 */
[----:B------:R-:W-:-:S08]  /*32a0*/  UMOV UR17, UR14 ;  /* 0x0000000e00117c82 */ /* 0x000fd00008000000 */
.L_x_60:
[----:B------:R-:W-:Y:S02]  /*32b0*/  UIADD3 UR13, UPT, UPT, UR13, 0x1, URZ ;  /* 0x000000010d0d7890 */ /* 0x000fe4000fffe0ff */
[----:B--2---:R-:W-:Y:S02]  /*32c0*/  ULEA UR6, UR17, UR5, 0x3 ;  /* 0x0000000511067291 */ /* 0x004fe4000f8e18ff */
[----:B------:R-:W-:Y:S01]  /*32d0*/  UISETP.NE.AND UP0, UPT, UR13, URZ, UPT ;  /* 0x000000ff0d00728c */ /* 0x000fe2000bf05270 */
[----:B---3--:R-:W-:Y:S10]  /*32e0*/  @P2 BRA `(.L_x_58) ;  /* 0x00000000000c2947 */ /* 0x008ff40003800000 */
[----:B-1----:R-:W-:Y:S04]  /*32f0*/  SHF.L.U32 R3, R8, 0x1f, RZ ;  /* 0x0000001f08037819 */ /* 0x002fe800000006ff */
[----:B------:R-:W1:Y:S02]  /*3300*/  SYNCS.PHASECHK.TRANS64.TRYWAIT P0, [UR6], R3 ;  /* 0x00000003ff0075a7 */ /* 0x000e640008001106 */
[----:B-1----:R-:W-:Y:S05]  /*3310*/  @!P0 BRA `(.L_x_59) ;  /* 0x00000044004c8947 */ /* 0x002fea0003800000 */
.L_x_58:
[----:B------:R-:W-:Y:S01]  /*3320*/  UISETP.NE.AND UP1, UPT, UR12, 0x1, UPT ;  /* 0x000000010c00788c */ /* 0x000fe2000bf25270 */
[----:B------:R-:W-:Y:S01]  /*3330*/  PLOP3.LUT P2, PT, PT, PT, PT, 0x80, 0x8 ;  /* 0x000000000008781c */ /* 0x000fe20003f4f070 */
[----:B------:R-:W-:Y:S02]  /*3340*/  UIADD3 UR14, UPT, UPT, UR17, 0x1, URZ ;  /* 0x00000001110e7890 */ /* 0x000fe4000fffe0ff */
[----:B------:R-:W-:Y:S02]  /*3350*/  ULEA UR28, UR17, UR11, 0xa ;  /* 0x0000000b111c7291 */ /* 0x000fe4000f8e50ff */
[----:B------:R-:W-:Y:S01]  /*3360*/  UISETP.NE.AND UP2, UPT, UR14, 0x6, UPT ;  /* 0x000000060e00788c */ /* 0x000fe2000bf45270 */
[----:B------:R-:W-:Y:S01]  /*3370*/  PLOP3.LUT P0, PT, PT, PT, UP1, 0x80, 0x8 ;  /* 0x000000000008781c */ /* 0x000fe20003f0f018 */
[----:B------:R-:W-:Y:S02]  /*3380*/  UIADD3 UR40, UPT, UPT, UR28, 0x2, URZ ;  /* 0x000000021c287890 */ /* 0x000fe4000fffe0ff */
[----:B------:R-:W-:Y:S02]  /*3390*/  USEL UR27, URZ, 0x1, UP2 ;  /* 0x00000001ff1b7887 */ /* 0x000fe40009000000 */
[----:B------:R-:W-:Y:S02]  /*33a0*/  USEL UR14, UR14, URZ, UP2 ;  /* 0x000000ff0e0e7287 */ /* 0x000fe40009000000 */
[----:B------:R-:W-:Y:S02]  /*33b0*/  UIADD3 UR36, UPT, UPT, UR28, 0x4, URZ ;  /* 0x000000041c247890 */ /* 0x000fe4000fffe0ff */
[----:B------:R-:W-:Y:S01]  /*33c0*/  @UP1 ULEA UR26, UR14, UR5, 0x3 ;  /* 0x000000050e1a1291 */ /* 0x000fe2000f8e18ff */
[----:B------:R-:W-:Y:S01]  /*33d0*/  LOP3.LUT R8, R8, UR27, RZ, 0x3c, !PT ;  /* 0x0000001b08087c12 */ /* 0x000fe2000f8e3cff */
[----:B------:R-:W-:Y:S02]  /*33e0*/  UIADD3 UR32, UPT, UPT, UR28, 0x6, URZ ;  /* 0x000000061c207890 */ /* 0x000fe4000fffe0ff */
[----:B------:R-:W-:Y:S01]  /*33f0*/  UIADD3 UR6, UPT, UPT, UR6, 0x30, URZ ;  /* 0x0000003006067890 */ /* 0x000fe2000fffe0ff */
[----:B-1----:R-:W-:Y:S01]  /*3400*/  @P0 SHF.L.U32 R0, R8, 0x1f, RZ ;  /* 0x0000001f08000819 */ /* 0x002fe200000006ff */
[----:B------:R-:W-:Y:S01]  /*3410*/  UIADD3 UR12, UPT, UPT, UR12, -0x1, URZ ;  /* 0xffffffff0c0c7890 */ /* 0x000fe2000fffe0ff */
[----:B------:R-:W-:Y:S02]  /*3420*/  UMOV UR29, 0x40004040 ;  /* 0x40004040001d7882 */ /* 0x000fe40000000000 */
[----:B------:R2:W3:Y:S01]  /*3430*/  @P0 SYNCS.PHASECHK.TRANS64.TRYWAIT P2, [UR26], R0 ;  /* 0x00000000ff0005a7 */ /* 0x0004e2000804111a */
[----:B------:R-:W-:Y:S01]  /*3440*/  ULEA UR26, UR17, UR10, 0x9 ;  /* 0x0000000a111a7291 */ /* 0x000fe2000f8e48ff */
[----:B------:R-:W-:Y:S01]  /*3450*/  UMOV UR27, 0x40004040 ;  /* 0x40004040001b7882 */ /* 0x000fe20000000000 */
[----:B------:R-:W-:Y:S02]  /*3460*/  UMOV UR41, 0x40004040 ;  /* 0x4000404000297882 */ /* 0x000fe40000000000 */
[----:B------:R-:W-:Y:S02]  /*3470*/  UIADD3 UR38, UPT, UPT, UR26, 0x2, URZ ;  /* 0x000000021a267890 */ /* 0x000fe4000fffe0ff */
[----:B------:R-:W-:Y:S02]  /*3480*/  UIADD3 UR34, UPT, UPT, UR26, 0x4, URZ ;  /* 0x000000041a227890 */ /* 0x000fe4000fffe0ff */
[----:B------:R-:W-:Y:S01]  /*3490*/  UIADD3 UR30, UPT, UPT, UR26, 0x6, URZ ;  /* 0x000000061a1e7890 */ /* 0x000fe2000fffe0ff */
[----:B------:R2:W-:Y:S01]  /*34a0*/  UTCQMMA gdesc[UR26], gdesc[UR28], tmem[UR8], tmem[UR24], idesc[UR25], UP4 ;  /* 0x00ff181c1a0075ea */ /* 0x0005e2000a000308 */
[----:B------:R-:W-:Y:S01]  /*34b0*/  UPLOP3.LUT UP4, UPT, UPT, UPT, UPT, 0x80, 0x8 ;  /* 0x000000000008789c */ /* 0x000fe20003f8f070 */
[----:B------:R-:W-:Y:S01]  /*34c0*/  UMOV UR39, 0x40004040 ;  /* 0x4000404000277882 */ /* 0x000fe20000000000 */
[----:B------:R-:W-:Y:S01]  /*34d0*/  UMOV UR37, 0x40004040 ;  /* 0x4000404000257882 */ /* 0x000fe20000000000 */
[----:B------:R2:W-:Y:S01]  /*34e0*/  UTCQMMA gdesc[UR38], gdesc[UR40], tmem[UR8], tmem[UR22], idesc[UR23], UPT ;  /* 0x00ff1628260075ea */ /* 0x0005e2000b800308 */
[----:B------:R-:W-:Y:S01]  /*34f0*/  UMOV UR35, 0x40004040 ;  /* 0x4000404000237882 */ /* 0x000fe20000000000 */
[----:B------:R-:W-:Y:S01]  /*3500*/  UMOV UR33, 0x40004040 ;  /* 0x4000404000217882 */ /* 0x000fe20000000000 */
[----:B------:R-:W-:Y:S01]  /*3510*/  UMOV UR31, 0x40004040 ;  /* 0x40004040001f7882 */ /* 0x000fe20000000000 */
[----:B------:R2:W-:Y:S01]  /*3520*/  UTCQMMA gdesc[UR34], gdesc[UR36], tmem[UR8], tmem[UR20], idesc[UR21], UPT ;  /* 0x00ff1424220075ea */ /* 0x0005e2000b800308 */
[----:B------:R2:W-:Y:S01]  /*3530*/  UTCQMMA gdesc[UR30], gdesc[UR32], tmem[UR8], tmem[UR18], idesc[UR19], UPT ;  /* 0x00ff12201e0075ea */ /* 0x0005e2000b800308 */
[----:B------:R2:W-:Y:S01]  /*3540*/  UTCBAR [UR6], URZ ;  /* 0x000000ff060073e9 */ /* 0x0005e200080000ff */
[----:B------:R-:W-:Y:S01]  /*3550*/  UMOV UR17, UR14 ;  /* 0x0000000e00117c82 */ /* 0x000fe20008000000 */
[----:B------:R-:W-:Y:S05]  /*3560*/  BRA.U UP0, `(.L_x_60) ;  /* 0xfffffffd00507547 */ /* 0x000fea000b83ffff */
.L_x_57:
[----:B------:R-:W-:Y:S01]  /*3570*/  UIADD3 UR15, UPT, UPT, UR15, 0x1, URZ ;  /* 0x000000010f0f7890 */ /* 0x000fe2000fffe0ff */
[C---:B------:R-:W-:Y:S01]  /*3580*/  ISETP.NE.AND P0, PT, R10.reuse, 0x2, PT ;  /* 0x000000020a00780c */ /* 0x040fe20003f05270 */
[----:B------:R-:W-:Y:S02]  /*3590*/  UIADD3 UR7, UPT, UPT, UR7, 0xb0, URZ ;  /* 0x000000b007077890 */ /* 0x000fe4000fffe0ff */
[----:B------:R-:W-:Y:S01]  /*35a0*/  UISETP.NE.AND UP0, UPT, UR15, 0x4, UPT ;  /* 0x000000040f00788c */ /* 0x000fe2000bf05270 */
[----:B-12---:R-:W-:Y:S02]  /*35b0*/  SEL R0, RZ, 0x1, P0 ;  /* 0x00000001ff007807 */ /* 0x006fe40000000000 */
[----:B------:R-:W-:Y:S01]  /*35c0*/  SEL R10, R10, RZ, P0 ;  /* 0x000000ff0a0a7207 */ /* 0x000fe20000000000 */
[----:B------:R-:W-:Y:S01]  /*35d0*/  USEL UR6, URZ, 0x1, UP0 ;  /* 0x00000001ff067887 */ /* 0x000fe20008000000 */
[----:B------:R-:W-:Y:S01]  /*35e0*/  LOP3.LUT R9, R9, R0, RZ, 0x3c, !PT ;  /* 0x0000000009097212 */ /* 0x000fe200078e3cff */
[----:B------:R-:W-:Y:S01]  /*35f0*/  USEL UR15, UR15, URZ, UP0 ;  /* 0x000000ff0f0f7287 */ /* 0x000fe20008000000 */
[----:B------:R1:W-:Y:S03]  /*3600*/  UTCBAR [UR7], URZ ;  /* 0x000000ff070073e9 */ /* 0x0003e600080000ff */
[----:B------:R-:W-:Y:S01]  /*3610*/  LOP3.LUT R11, R11, UR6, RZ, 0x3c, !PT ;  /* 0x000000060b0b7c12 */ /* 0x000fe2000f8e3cff */
[----:B------:R-:W-:Y:S07]  /*3620*/  @P1 BRA `(.L_x_61) ;  /* 0xfffffff800881947 */ /* 0x000fee000383ffff */
[----:B------:R-:W2:Y:S01]  /*3630*/  S2UR UR4, SR_CgaCtaId ;  /* 0x00000000000479c3 */ /* 0x000ea20000008800 */
[----:B------:R-:W-:Y:S01]  /*3640*/  ELECT P0, URZ, PT ;  /* 0x0000000000ff782f */ /* 0x000fe20003800000 */
[----:B------:R-:W-:Y:S01]  /*3650*/  IMAD.MOV.U32 R0, RZ, RZ, 0x1 ;  /* 0x00000001ff007424 */ /* 0x000fe200078e00ff */
[----:B------:R-:W-:Y:S01]  /*3660*/  UIADD3 UR5, UPT, UPT, UR5, 0xd0, URZ ;  /* 0x000000d005057890 */ /* 0x000fe2000fffe0ff */
[----:B------:R-:W-:Y:S01]  /*3670*/  SHF.L.U32 R3, R11, 0x1f, RZ ;  /* 0x0000001f0b037819 */ /* 0x000fe200000006ff */
[----:B------:R-:W-:-:S03]  /*3680*/  UMOV UR6, 0x40 ;  /* 0x0000004000067882 */ /* 0x000fc60000000000 */
[----:B------:R-:W-:Y:S01]  /*3690*/  UVIRTCOUNT.DEALLOC.SMPOOL 0x80 ;  /* 0x000000800000784c */ /* 0x000fe20000000000 */
[----:B--2---:R-:W-:Y:S02]  /*36a0*/  ULEA UR4, UR4, UR6, 0x18 ;  /* 0x0000000604047291 */ /* 0x004fe4000f8ec0ff */
[----:B------:R-:W-:-:S07]  /*36b0*/  ULEA UR6, UR15, UR5, 0x3 ;  /* 0x000000050f067291 */ /* 0x000fce000f8e18ff */
[----:B------:R2:W-:Y:S02]  /*36c0*/  @P0 STS.U8 [UR4+0x1c], R0 ;  /* 0x00001c00ff000988 */ /* 0x0005e40008000004 */
[----:B------:R-:W4:Y:S02]  /*36d0*/  SYNCS.PHASECHK.TRANS64.TRYWAIT P0, [UR6], R3 ;  /* 0x00000003ff0075a7 */ /* 0x000f240008001106 */
[----:B--2-4-:R-:W-:Y:S05]  /*36e0*/  @!P0 BRA `(.L_x_62) ;  /* 0x0000004000708947 */ /* 0x014fea0003800000 */
.L_x_131:
[----:B-1----:R-:W-:-:S04]  /*36f0*/  UIADD3 UR7, UPT, UPT, UR15, 0x1, URZ ;  /* 0x000000010f077890 */ /* 0x002fc8000fffe0ff */
[----:B------:R-:W-:-:S04]  /*3700*/  UISETP.NE.AND UP0, UPT, UR7, 0x4, UPT ;  /* 0x000000040700788c */ /* 0x000fc8000bf05270 */
[----:B------:R-:W-:Y:S02]  /*3710*/  USEL UR8, URZ, 0x1, UP0 ;  /* 0x00000001ff087887 */ /* 0x000fe40008000000 */
[----:B------:R-:W-:-:S04]  /*3720*/  USEL UR7, UR7, URZ, UP0 ;  /* 0x000000ff07077287 */ /* 0x000fc80008000000 */
[----:B------:R-:W-:Y:S01]  /*3730*/  ULEA UR6, UR7, UR5, 0x3 ;  /* 0x0000000507067291 */ /* 0x000fe2000f8e18ff */
[----:B------:R-:W-:-:S04]  /*3740*/  LOP3.LUT R2, R11, UR8, RZ, 0x3c, !PT ;  /* 0x000000080b027c12 */ /* 0x000fc8000f8e3cff */
[----:B--2---:R-:W-:-:S04]  /*3750*/  SHF.L.U32 R3, R2, 0x1f, RZ ;  /* 0x0000001f02037819 */ /* 0x004fc800000006ff */
[----:B------:R-:W1:Y:S02]  /*3760*/  SYNCS.PHASECHK.TRANS64.TRYWAIT P0, [UR6], R3 ;  /* 0x00000003ff0075a7 */ /* 0x000e640008001106 */
[----:B-1----:R-:W-:Y:S05]  /*3770*/  @!P0 BRA `(.L_x_63) ;  /* 0x0000004000648947 */ /* 0x002fea0003800000 */
.L_x_133:
        /* <DEDUP_REMOVED lines=9> */
.L_x_135:
[----:B------:R-:W-:-:S04]  /*3810*/  UIADD3 UR7, UPT, UPT, UR7, 0x1, URZ ;  /* 0x0000000107077890 */ /* 0x000fc8000fffe0ff */
[----:B------:R-:W-:-:S04]  /*3820*/  UISETP.NE.AND UP0, UPT, UR7, 0x4, UPT ;  /* 0x000000040700788c */ /* 0x000fc8000bf05270 */
[----:B------:R-:W-:Y:S02]  /*3830*/  USEL UR6, URZ, 0x1, UP0 ;  /* 0x00000001ff067887 */ /* 0x000fe40008000000 */
[----:B------:R-:W-:-:S04]  /*3840*/  USEL UR7, UR7, URZ, UP0 ;  /* 0x000000ff07077287 */ /* 0x000fc80008000000 */
[----:B------:R-:W-:Y:S01]  /*3850*/  ULEA UR7, UR7, UR5, 0x3 ;  /* 0x0000000507077291 */ /* 0x000fe2000f8e18ff */
[----:B-1----:R-:W-:-:S04]  /*3860*/  LOP3.LUT R3, R2, UR6, RZ, 0x3c, !PT ;  /* 0x0000000602037c12 */ /* 0x002fc8000f8e3cff */
[----:B------:R-:W-:-:S04]  /*3870*/  SHF.L.U32 R3, R3, 0x1f, RZ ;  /* 0x0000001f03037819 */ /* 0x000fc800000006ff */
[----:B------:R-:W1:Y:S02]  /*3880*/  SYNCS.PHASECHK.TRANS64.TRYWAIT P0, [UR7], R3 ;  /* 0x00000003ff0075a7 */ /* 0x000e640008001107 */
[----:B-1----:R-:W-:Y:S05]  /*3890*/  @!P0 BRA `(.L_x_65) ;  /* 0x00000040004c8947 */ /* 0x002fea0003800000 */
.L_x_137:
[----:B------:R-:W-:Y:S01]  /*38a0*/  NOP ;  /* 0x0000000000007918 */ /* 0x000fe20000000000 */
[----:B-1----:R-:W1:Y:S01]  /*38b0*/  LDS R0, [UR4+0x14] ;  /* 0x00001404ff007984 */ /* 0x002e620008000800 */
[----:B------:R-:W-:Y:S01]  /*38c0*/  ULOP3.LUT UR6, UR16, 0xffff, URZ, 0xc0, !UPT ;  /* 0x0000ffff10067892 */ /* 0x000fe2000f8ec0ff */
[----:B------:R-:W-:Y:S01]  /*38d0*/  UMOV UR8, 0xffff ;  /* 0x0000ffff00087882 */ /* 0x000fe20000000000 */
[----:B------:R-:W-:Y:S02]  /*38e0*/  UMOV UR5, 0x1 ;  /* 0x0000000100057882 */ /* 0x000fe40000000000 */
[----:B------:R-:W-:-:S04]  /*38f0*/  USHF.R.U32.HI UR6, URZ, 0x5, UR6 ;  /* 0x00000005ff067899 */ /* 0x000fc80008011606 */
[----:B------:R-:W-:Y:S02]  /*3900*/  USHF.L.U32 UR8, UR8, UR6, URZ ;  /* 0x0000000608087299 */ /* 0x000fe400080006ff */
[----:B------:R-:W-:-:S04]  /*3910*/  USHF.L.U32 UR5, UR5, UR6, URZ ;  /* 0x0000000605057299 */ /* 0x000fc800080006ff */
[----:B-1----:R-:W-:-:S04]  /*3920*/  LOP3.LUT R0, R0, UR8, RZ, 0xc0, !PT ;  /* 0x0000000800007c12 */ /* 0x002fc8000f8ec0ff */
[----:B------:R-:W-:-:S13]  /*3930*/  ISETP.NE.AND P0, PT, R0, UR8, PT ;  /* 0x0000000800007c0c */ /* 0x000fda000bf05270 */
[----:B------:R-:W-:Y:S05]  /*3940*/  @P0 BRA `(.L_x_66) ;  /* 0x0000000000580947 */ /* 0x000fea0003800000 */
[----:B------:R-:W1:Y:S02]  /*3950*/  LDS R0, [UR4+0x18] ;  /* 0x00001804ff007984 */ /* 0x000e640008000800 */
[----:B-1----:R-:W-:-:S04]  /*3960*/  LOP3.LUT R0, R0, UR5, RZ, 0xc0, !PT ;  /* 0x0000000500007c12 */ /* 0x002fc8000f8ec0ff */
[----:B------:R-:W-:-:S13]  /*3970*/  ISETP.NE.AND P0, PT, R0, UR5, PT ;  /* 0x0000000500007c0c */ /* 0x000fda000bf05270 */
[----:B------:R-:W-:Y:S05]  /*3980*/  @P0 BRA `(.L_x_67) ;  /* 0x00000000003c0947 */ /* 0x000fea0003800000 */
[----:B------:R-:W1:Y:S01]  /*3990*/  S2R R2, SR_LANEID ;  /* 0x0000000000027919 */ /* 0x000e620000000000 */
[----:B------:R-:W-:Y:S01]  /*39a0*/  ULOP3.LUT UR8, URZ, UR8, URZ, 0x33, !UPT ;  /* 0x00000008ff087292 */ /* 0x000fe2000f8e33ff */
[----:B------:R-:W-:Y:S01]  /*39b0*/  LOP3.LUT R4, RZ, UR5, RZ, 0x33, !PT ;  /* 0x00000005ff047c12 */ /* 0x000fe2000f8e33ff */
[----:B------:R-:W-:Y:S02]  /*39c0*/  VOTEU.ANY UR7, UPT, PT ;  /* 0x0000000000077886 */ /* 0x000fe400038e0100 */
[----:B------:R-:W-:Y:S01]  /*39d0*/  UFLO.U32 UR7, UR7 ;  /* 0x00000007000772bd */ /* 0x000fe200080e0000 */
[----:B------:R-:W2:Y:S01]  /*39e0*/  REDUX UR5, R4 ;  /* 0x00000000040573c4 */ /* 0x000ea20000000000 */
[----:B------:R-:W-:-:S06]  /*39f0*/  IMAD.U32 R0, RZ, RZ, UR8 ;  /* 0x00000008ff007e24 */ /* 0x000fcc000f8e00ff */
[----:B------:R4:W-:Y:S01]  /*3a00*/  UTCATOMSWS.AND URZ, UR8 ;  /* 0x0000000800ff79e3 */ /* 0x0009e20008000000 */
[----:B------:R-:W3:Y:S01]  /*3a10*/  REDUX UR6, R0 ;  /* 0x00000000000673c4 */ /* 0x000ee20000000000 */
[----:B-1----:R-:W-:Y:S01]  /*3a20*/  ISETP.EQ.U32.AND P0, PT, R2, UR7, PT ;  /* 0x0000000702007c0c */ /* 0x002fe2000bf02070 */
[----:B--2---:R-:W-:Y:S01]  /*3a30*/  IMAD.U32 R2, RZ, RZ, UR5 ;  /* 0x00000005ff027e24 */ /* 0x004fe2000f8e00ff */
[----:B---3--:R-:W-:-:S11]  /*3a40*/  MOV R3, UR6 ;  /* 0x0000000600037c02 */ /* 0x008fd60008000f00 */
[----:B------:R4:W-:Y:S04]  /*3a50*/  @P0 ATOMS.AND RZ, [UR4+0x14], R3 ;  /* 0x00001403ffff098c */ /* 0x0009e8000a800004 */
[----:B------:R4:W-:Y:S01]  /*3a60*/  @P0 ATOMS.AND RZ, [UR4+0x18], R2 ;  /* 0x00001802ffff098c */ /* 0x0009e2000a800004 */
[----:B------:R-:W-:Y:S05]  /*3a70*/  BRA `(.L_x_68) ;  /* 0x0000000000147947 */ /* 0x000fea0003800000 */
.L_x_67:
[----:B------:R-:W-:Y:S02]  /*3a80*/  MOV R2, 0x3aa0 ;  /* 0x00003aa000027802 */ /* 0x000fe40000000f00 */
[----:B---3-5:R-:W-:Y:S05]  /*3a90*/  CALL.REL.NOINC `($__internal_0_$__cuda_sm10x_tcgen05_guardrail_trap_col_being_dealloced_not_returned_by_alloc) ;  /* 0x0000004000a87944 */ /* 0x028fea0003c00000 */
[----:B------:R-:W-:Y:S05]  /*3aa0*/  BRA `(.L_x_68) ;  /* 0x0000000000087947 */ /* 0x000fea0003800000 */
.L_x_66:
[----:B------:R-:W-:Y:S02]  /*3ab0*/  MOV R2, 0x3ad0 ;  /* 0x00003ad000027802 */ /* 0x000fe40000000f00 */
[----:B---3-5:R-:W-:Y:S05]  /*3ac0*/  CALL.REL.NOINC `($__internal_2_$__cuda_sm10x_tcgen05_guardrail_trap_unallocated_columns_being_dealloced) ;  /* 0x0000004000b47944 */ /* 0x028fea0003c00000 */
.L_x_68:
[----:B------:R-:W-:Y:S01]  /*3ad0*/  NOP ;  /* 0x0000000000007918 */ /* 0x000fe20000000000 */
[----:B----4-:R-:W-:Y:S05]  /*3ae0*/  EXIT ;  /* 0x000000000000794d */ /* 0x010fea0003800000 */
.L_x_50:
[----:B------:R-:W-:-:S09]  /*3af0*/  UISETP.NE.OR UP2, UPT, UR8, 0x3, !UP2 ;  /* 0x000000030800788c */ /* 0x000fd2000d745670 */
[----:B------:R-:W-:Y:S05]  /*3b00*/  BRA.U UP2, `(.L_x_69) ;  /* 0x0000000d02407547 */ /* 0x000fea000b800000 */
[----:B------:R-:W1:Y:S01]  /*3b10*/  LDC R0, c[0x0][0xb30] ;  /* 0x0002cc00ff007b82 */ /* 0x000e620000000800 */
[----:B------:R-:W2:Y:S01]  /*3b20*/  LDCU.64 UR8, c[0x0][0x888] ;  /* 0x00011100ff0877ac */ /* 0x000ea20008000a00 */
[----:B------:R-:W-:Y:S02]  /*3b30*/  HFMA2 R29, -RZ, RZ, 0, 0 ;  /* 0x00000000ff1d7431 */ /* 0x000fe400000001ff */
[----:B------:R-:W-:Y:S01]  /*3b40*/  IMAD.MOV.U32 R31, RZ, RZ, 0x1 ;  /* 0x00000001ff1f7424 */ /* 0x000fe200078e00ff */
[----:B------:R-:W-:Y:S01]  /*3b50*/  MOV R23, 0x1000 ;  /* 0x0000100000177802 */ /* 0x000fe20000000f00 */
[----:B------:R-:W4:Y:S01]  /*3b60*/  LDCU.64 UR4, c[0x0][0x890] ;  /* 0x00011200ff0477ac */ /* 0x000f220008000a00 */
[----:B------:R-:W-:Y:S01]  /*3b70*/  IMAD.MOV.U32 R30, RZ, RZ, RZ ;  /* 0x000000ffff1e7224 */ /* 0x000fe200078e00ff */
[----:B------:R-:W3:Y:S01]  /*3b80*/  LDC R19, c[0x0][0x370] ;  /* 0x0000dc00ff137b82 */ /* 0x000ee20000000800 */
[----:B------:R-:W-:Y:S01]  /*3b90*/  UMOV UR7, 0x400 ;  /* 0x0000040000077882 */ /* 0x000fe20000000000 */
[----:B------:R-:W-:-:S02]  /*3ba0*/  UPLOP3.LUT UP1, UPT, UPT, UPT, UPT, 0x40, 0x4 ;  /* 0x000000000004789c */ /* 0x000fc40003f2e870 */
[----:B------:R-:W-:-:S04]  /*3bb0*/  ULEA UR7, UR37, UR7, 0x18 ;  /* 0x0000000725077291 */ /* 0x000fc8000f8ec0ff */
[----:B------:R-:W3:Y:S01]  /*3bc0*/  LDC R2, c[0x0][0xb0c] ;  /* 0x0002c300ff027b82 */ /* 0x000ee20000000800 */
[----:B------:R-:W-:Y:S02]  /*3bd0*/  UIADD3 UR13, UPT, UPT, UR7, 0x68, URZ ;  /* 0x00000068070d7890 */ /* 0x000fe4000fffe0ff */
[----:B--2---:R-:W-:Y:S02]  /*3be0*/  UISETP.NE.U32.AND UP2, UPT, UR8, URZ, UPT ;  /* 0x000000ff0800728c */ /* 0x004fe4000bf45070 */
[----:B------:R-:W-:Y:S02]  /*3bf0*/  UIADD3 UR17, UPT, UPT, UR7, 0x60, URZ ;  /* 0x0000006007117890 */ /* 0x000fe4000fffe0ff */
[----:B----4-:R-:W-:Y:S01]  /*3c00*/  UISETP.NE.U32.AND UP3, UPT, UR4, URZ, UPT ;  /* 0x000000ff0400728c */ /* 0x010fe2000bf65070 */
[----:B------:R-:W2:Y:S01]  /*3c10*/  LDC R18, c[0x0][0xb20] ;  /* 0x0002c800ff127b82 */ /* 0x000ea20000000800 */
[----:B-1----:R-:W-:Y:S01]  /*3c20*/  ISETP.NE.AND P1, PT, R0, 0x1, PT ;  /* 0x000000010000780c */ /* 0x002fe20003f25270 */
[----:B------:R-:W-:-:S02]  /*3c30*/  UISETP.NE.AND.EX UP2, UPT, UR9, URZ, UPT, UP2 ;  /* 0x000000ff0900728c */ /* 0x000fc4000bf45320 */
[----:B------:R-:W-:Y:S02]  /*3c40*/  UPRMT UR13, UR37, 0x654, UR13 ;  /* 0x00000654250d7896 */ /* 0x000fe4000800000d */
[----:B------:R-:W-:Y:S02]  /*3c50*/  UISETP.NE.AND.EX UP3, UPT, UR5, URZ, UPT, UP3 ;  /* 0x000000ff0500728c */ /* 0x000fe4000bf65330 */
[----:B------:R-:W1:Y:S08]  /*3c60*/  LDC.64 R32, c[0x0][0x348] ;  /* 0x0000d200ff207b82 */ /* 0x000e700000000a00 */
[----:B------:R-:W4:Y:S08]  /*3c70*/  LDC.64 R16, c[0x0][0xb10] ;  /* 0x0002c400ff107b82 */ /* 0x000f300000000a00 */
[----:B------:R-:W1:Y:S08]  /*3c80*/  LDC.64 R6, c[0x0][0xb18] ;  /* 0x0002c600ff067b82 */ /* 0x000e700000000a00 */
[----:B------:R-:W1:Y:S08]  /*3c90*/  LDC.64 R4, c[0x0][0xb28] ;  /* 0x0002ca00ff047b82 */ /* 0x000e700000000a00 */
[----:B--23--:R-:W1:Y:S02]  /*3ca0*/  LDC R22, c[0x0][0x374] ;  /* 0x0000dd00ff167b82 */ /* 0x00ce640000000800 */
.L_x_78:
[C---:B------:R-:W-:Y:S02]  /*3cb0*/  LEA R0, R30.reuse, UR7, 0x3 ;  /* 0x000000071e007c11 */ /* 0x040fe4000f8e18ff */
[----:B------:R-:W-:Y:S02]  /*3cc0*/  SHF.L.U32 R3, R29, 0x1f, RZ ;  /* 0x0000001f1d037819 */ /* 0x000fe400000006ff */
[----:B------:R-:W-:Y:S02]  /*3cd0*/  LEA R24, R30, UR7, 0x4 ;  /* 0x000000071e187c11 */ /* 0x000fe4000f8e20ff */
[----:B--2---:R-:W2:Y:S02]  /*3ce0*/  SYNCS.PHASECHK.TRANS64.TRYWAIT P0, [R0+URZ+0x90], R3 ;  /* 0x00009003000075a7 */ /* 0x004ea400080011ff */
[----:B--2---:R-:W-:Y:S05]  /*3cf0*/  @!P0 BRA `(.L_x_70) ;  /* 0x0000003c004c8947 */ /* 0x004fea0003800000 */
.L_x_138:
[----:B------:R-:W-:Y:S01]  /*3d00*/  ISETP.GE.AND P0, PT, R40, 0x1, PT ;  /* 0x000000012800780c */ /* 0x000fe20003f06270 */
[----:B------:R-:W3:Y:S01]  /*3d10*/  LDS.128 R24, [R24+0x120] ;  /* 0x0001200018187984 */ /* 0x000ee20000000c00 */
[----:B--2---:R-:W-:Y:S01]  /*3d20*/  VIADD R0, R0, 0xa0 ;  /* 0x000000a000007836 */ /* 0x004fe20000000000 */
[----:B------:R-:W-:Y:S01]  /*3d30*/  @!PT LDS RZ, [RZ] ;  /* 0x00000000fffff984 */ /* 0x000fe20000000800 */
[----:B------:R-:W-:Y:S01]  /*3d40*/  @!PT LDS RZ, [RZ] ;  /* 0x00000000fffff984 */ /* 0x000fe20000000800 */
[----:B------:R-:W-:Y:S01]  /*3d50*/  @!PT LDS RZ, [RZ] ;  /* 0x00000000fffff984 */ /* 0x000fe20000000800 */
[----:B------:R-:W-:Y:S01]  /*3d60*/  @!PT LDS RZ, [RZ] ;  /* 0x00000000fffff984 */ /* 0x000fe20000000800 */
[----:B------:R2:W-:Y:S06]  /*3d70*/  MEMBAR.ALL.CTA ;  /* 0x0000000000007992 */ /* 0x0005ec0000008000 */
[----:B--2---:R-:W2:Y:S01]  /*3d80*/  FENCE.VIEW.ASYNC.S ;  /* 0x00000000000073c6 */ /* 0x004ea20000000000 */
[----:B------:R-:W-:Y:S04]  /*3d90*/  PRMT R0, RZ, 0x654, R0 ;  /* 0x00000654ff007816 */ /* 0x000fe80000000000 */
[----:B--2---:R2:W-:Y:S01]  /*3da0*/  SYNCS.ARRIVE.TRANS64.RED.A1T0 RZ, [R0+URZ], RZ ;  /* 0x000000ff00ff79a7 */ /* 0x0045e200081004ff */
[----:B---3--:R-:W-:Y:S11]  /*3db0*/  LOP3.LUT P3, RZ, R26, 0x1, RZ, 0xc0, !PT ;  /* 0x000000011aff7812 */ /* 0x008ff6000786c0ff */
[----:B------:R-:W-:Y:S02]  /*3dc0*/  @!UPT UIADD3 URZ, UPT, UPT, URZ, URZ, URZ ;  /* 0x000000fffffff290 */ /* 0x000fe4000fffe0ff */
[----:B------:R-:W-:Y:S02]  /*3dd0*/  @P3 MOV R13, R24 ;  /* 0x00000018000d3202 */ /* 0x000fe40000000f00 */
[----:B------:R-:W-:Y:S01]  /*3de0*/  @P3 LOP3.LUT R8, R25, 0xffff, RZ, 0xc0, !PT ;  /* 0x0000ffff19083812 */ /* 0x000fe200078ec0ff */
[----:B--2---:R-:W-:Y:S06]  /*3df0*/  @!P0 BRA `(.L_x_71) ;  /* 0x0000000000a48947 */ /* 0x004fec0003800000 */
[----:B-1----:R-:W-:Y:S01]  /*3e00*/  IMAD.HI.U32 R35, R22, R7, RZ ;  /* 0x0000000716237227 */ /* 0x002fe200078e00ff */
[----:B------:R-:W-:Y:S02]  /*3e10*/  ISETP.NE.AND P0, PT, R6, 0x1, PT ;  /* 0x000000010600780c */ /* 0x000fe40003f05270 */
[----:B------:R-:W-:Y:S01]  /*3e20*/  ISETP.NE.AND P2, PT, R40, 0x1, PT ;  /* 0x000000012800780c */ /* 0x000fe20003f45270 */
[----:B----4-:R-:W-:Y:S01]  /*3e30*/  IMAD.HI.U32 R34, R19, R16, RZ ;  /* 0x0000001013227227 */ /* 0x010fe200078e00ff */
[----:B------:R-:W-:Y:S02]  /*3e40*/  SHF.R.U32.HI R35, RZ, R18, R35 ;  /* 0x00000012ff237219 */ /* 0x000fe40000011623 */
[----:B------:R-:W-:Y:S01]  /*3e50*/  ISETP.NE.AND P4, PT, R2, 0x1, PT ;  /* 0x000000010200780c */ /* 0x000fe20003f85270 */
[----:B------:R-:W-:Y:S01]  /*3e60*/  IMAD.HI.U32 R36, R13, R16, RZ ;  /* 0x000000100d247227 */ /* 0x000fe200078e00ff */
[----:B------:R-:W-:Y:S02]  /*3e70*/  SHF.R.U32.HI R34, RZ, R17, R34 ;  /* 0x00000011ff227219 */ /* 0x000fe40000011622 */
[----:B------:R-:W-:Y:S01]  /*3e80*/  SEL R3, R22, R35, !P0 ;  /* 0x0000002316037207 */ /* 0x000fe20004000000 */
[C---:B------:R-:W-:Y:S01]  /*3e90*/  IMAD.HI.U32 R35, R8.reuse, R7, RZ ;  /* 0x0000000708237227 */ /* 0x040fe200078e00ff */
[----:B------:R-:W-:Y:S02]  /*3ea0*/  SEL R11, R19, R34, !P4 ;  /* 0x00000022130b7207 */ /* 0x000fe40006000000 */
[----:B------:R-:W-:Y:S01]  /*3eb0*/  SHF.R.U32.HI R36, RZ, R17, R36 ;  /* 0x00000011ff247219 */ /* 0x000fe20000011624 */
[----:B------:R-:W-:Y:S01]  /*3ec0*/  IMAD.HI.U32 R38, R3, R4, RZ ;  /* 0x0000000403267227 */ /* 0x000fe200078e00ff */
[----:B------:R-:W-:Y:S03]  /*3ed0*/  SHF.R.U32.HI R35, RZ, R18, R35 ;  /* 0x00000012ff237219 */ /* 0x000fe60000011623 */
[----:B------:R-:W-:Y:S01]  /*3ee0*/  IMAD.HI.U32 R34, R11, R4, RZ ;  /* 0x000000040b227227 */ /* 0x000fe200078e00ff */
[----:B------:R-:W-:Y:S02]  /*3ef0*/  @P2 SHF.R.U32.HI R3, RZ, R5, R38 ;  /* 0x00000005ff032219 */ /* 0x000fe40000011626 */
[----:B------:R-:W-:Y:S02]  /*3f00*/  SEL R9, R8, R35, !P0 ;  /* 0x0000002308097207 */ /* 0x000fe40004000000 */
[----:B------:R-:W-:Y:S01]  /*3f10*/  @P2 SHF.R.U32.HI R11, RZ, R5, R34 ;  /* 0x00000005ff0b2219 */ /* 0x000fe20000011622 */
[C---:B------:R-:W-:Y:S01]  /*3f20*/  IMAD R10, R40.reuse, R3, RZ ;  /* 0x00000003280a7224 */ /* 0x040fe200078e02ff */
[----:B------:R-:W-:Y:S01]  /*3f30*/  SEL R3, R13, R36, !P4 ;  /* 0x000000240d037207 */ /* 0x000fe20006000000 */
[C---:B------:R-:W-:Y:S03]  /*3f40*/  IMAD.HI.U32 R14, R9.reuse, R4, RZ ;  /* 0x00000004090e7227 */ /* 0x040fe600078e00ff */
[----:B------:R-:W-:Y:S01]  /*3f50*/  ISETP.GE.AND P0, PT, R9, R10, PT ;  /* 0x0000000a0900720c */ /* 0x000fe20003f06270 */
[C---:B------:R-:W-:Y:S01]  /*3f60*/  IMAD R12, R40.reuse, R11, RZ ;  /* 0x0000000b280c7224 */ /* 0x040fe200078e02ff */
[-C--:B------:R-:W-:Y:S04]  /*3f70*/  SHF.R.U32.HI R14, RZ, R5.reuse, R14 ;  /* 0x00000005ff0e7219 */ /* 0x080fe8000001160e */
[----:B------:R-:W-:Y:S02]  /*3f80*/  ISETP.GE.OR P0, PT, R3, R12, P0 ;  /* 0x0000000c0300720c */ /* 0x000fe40000706670 */
[----:B------:R-:W-:Y:S05]  /*3f90*/  SEL R15, R9, R14, !P2 ;  /* 0x0000000e090f7207 */ /* 0x000fea0005000000 */
[----:B------:R-:W-:Y:S04]  /*3fa0*/  IMAD.MOV R14, RZ, RZ, -R15 ;  /* 0x000000ffff0e7224 */ /* 0x000fe800078e0a0f */
[----:B------:R-:W-:Y:S02]  /*3fb0*/  IMAD R14, R40, R14, R9 ;  /* 0x0000000e280e7224 */ /* 0x000fe400078e0209 */
[C---:B------:R-:W-:Y:S05]  /*3fc0*/  @!P0 IMAD.HI.U32 R10, R3.reuse, R4, RZ ;  /* 0x00000004030a8227 */ /* 0x040fea00078e00ff */
[----:B------:R-:W-:Y:S04]  /*3fd0*/  @!P0 SHF.R.U32.HI R10, RZ, R5, R10 ;  /* 0x00000005ff0a8219 */ /* 0x000fe8000001160a */
[----:B------:R-:W-:Y:S01]  /*3fe0*/  @!P0 SEL R0, R3, R10, !P2 ;  /* 0x0000000a03008207 */ /* 0x000fe20005000000 */
[----:B------:R-:W-:Y:S03]  /*3ff0*/  IMAD.MOV R10, RZ, RZ, -R3 ;  /* 0x000000ffff0a7224 */ /* 0x000fe600078e0a03 */
[----:B------:R-:W-:Y:S01]  /*4000*/  @!P0 IADD3 R15, PT, PT, R15, -R0, RZ ;  /* 0x800000000f0f8210 */ /* 0x000fe20007ffe0ff */
[----:B------:R-:W-:Y:S01]  /*4010*/  @!P0 IMAD R0, R11, R14, R0 ;  /* 0x0000000e0b008224 */ /* 0x000fe200078e0200 */
[----:B------:R-:W-:Y:S01]  /*4020*/  IADD3 R11, PT, PT, -R9, RZ, RZ ;  /* 0x000000ff090b7210 */ /* 0x000fe20007ffe1ff */
[----:B------:R-:W-:Y:S02]  /*4030*/  IMAD R13, R2, R10, R13 ;  /* 0x0000000a020d7224 */ /* 0x000fe400078e020d */
[----:B------:R-:W-:Y:S02]  /*4040*/  @!P0 IMAD R9, R15, R40, R3 ;  /* 0x000000280f098224 */ /* 0x000fe400078e0203 */
[----:B------:R-:W-:Y:S02]  /*4050*/  @!P0 IMAD.MOV.U32 R3, RZ, RZ, R0 ;  /* 0x000000ffff038224 */ /* 0x000fe400078e0000 */
[----:B------:R-:W-:Y:S02]  /*4060*/  IMAD R8, R6, R11, R8 ;  /* 0x0000000b06087224 */ /* 0x000fe400078e0208 */
[----:B------:R-:W-:Y:S02]  /*4070*/  IMAD R13, R3, R2, R13 ;  /* 0x00000002030d7224 */ /* 0x000fe400078e020d */
[----:B------:R-:W-:Y:S02]  /*4080*/  IMAD R8, R9, R6, R8 ;  /* 0x0000000609087224 */ /* 0x000fe400078e0208 */
.L_x_71:
[----:B------:R-:W-:Y:S05]  /*4090*/  BRA.U UP1, `(.L_x_72) ;  /* 0x0000000101107547 */ /* 0x000fea000b800000 */
[----:B------:R-:W-:Y:S04]  /*40a0*/  MOV R0, UR6 ;  /* 0x0000000600007c02 */ /* 0x000fe80008000f00 */
[----:B------:R-:W-:Y:S04]  /*40b0*/  SHF.L.U32 R3, R0, 0x1f, RZ ;  /* 0x0000001f00037819 */ /* 0x000fe800000006ff */
[----:B------:R-:W2:Y:S02]  /*40c0*/  SYNCS.PHASECHK.TRANS64.TRYWAIT P0, [UR7+0x88], R3 ;  /* 0x00008803ff0075a7 */ /* 0x000ea40008001107 */
[----:B--2---:R-:W-:Y:S05]  /*40d0*/  @!P0 BRA `(.L_x_73) ;  /* 0x0000003800688947 */ /* 0x004fea0003800000 */
.L_x_72:
[----:B------:R-:W-:Y:S02]  /*40e0*/  R2UR UR19, R21 ;  /* 0x00000000151372ca */ /* 0x000fe400000e0000 */
[----:B------:R-:W-:Y:S02]  /*40f0*/  R2UR UR18, R20 ;  /* 0x00000000141272ca */ /* 0x000fe400000e0000 */
[----:B------:R-:W-:Y:S02]  /*4100*/  ISETP.NE.U32.AND P2, PT, RZ, UR4, PT ;  /* 0x00000004ff007c0c */ /* 0x000fe4000bf45070 */
[----:B------:R-:W-:Y:S02]  /*4110*/  SHF.L.U32 R12, R31, 0x1f, RZ ;  /* 0x0000001f1f0c7819 */ /* 0x000fe400000006ff */
[----:B------:R-:W-:Y:S05]  /*4120*/  ISETP.NE.AND.EX P2, PT, RZ, UR5, PT, P2 ;  /* 0x00000005ff007c0c */ /* 0x000fea000bf45320 */
[----:B------:R-:W-:Y:S02]  /*4130*/  USHF.L.U32 UR19, UR19, 0x6, URZ ;  /* 0x0000000613137899 */ /* 0x000fe400080006ff */
[----:B------:R-:W-:Y:S01]  /*4140*/  USHF.L.U32 UR18, UR18, 0x7, URZ ;  /* 0x0000000712127899 */ /* 0x000fe200080006ff */
[----:B------:R-:W-:Y:S11]  /*4150*/  BRA.U !UP3, `(.L_x_74) ;  /* 0x000000010b347547 */ /* 0x000ff6000b800000 */
[----:B------:R-:W-:Y:S01]  /*4160*/  UPLOP3.LUT UP0, UPT, UPT, UPT, UP2, 0x80, 0x8 ;  /* 0x000000000008789c */ /* 0x000fe20003f0f020 */
[----:B--2---:R-:W-:Y:S02]  /*4170*/  HFMA2 R0, -RZ, RZ, 0, 5.9604644775390625e-08 ;  /* 0x00000001ff007431 */ /* 0x004fe400000001ff */
[----:B------:R-:W-:Y:S03]  /*4180*/  IMAD.MOV.U32 R95, RZ, RZ, 0x1 ;  /* 0x00000001ff5f7424 */ /* 0x000fe600078e00ff */
[----:B------:R-:W-:Y:S05]  /*4190*/  PLOP3.LUT P0, PT, PT, PT, UP0, 0x80, 0x8 ;  /* 0x000000000008781c */ /* 0x000fea0003f0f008 */
[----:B------:R-:W2:Y:S01]  /*41a0*/  @UP0 LDCU.64 UR10, c[0x0][0x888] ;  /* 0x00011100ff0a07ac */ /* 0x000ea20008000a00 */
[----:B------:R-:W-:Y:S07]  /*41b0*/  @UP0 UIMAD UR8, UR36, UR4, URZ ;  /* 0x00000004240802a4 */ /* 0x000fee000f8e02ff */
[----:B------:R-:W-:Y:S01]  /*41c0*/  @!P0 PRMT R95, R0, 0x7610, R95 ;  /* 0x00007610005f8816 */ /* 0x000fe2000000005f */
[----:B--2---:R-:W-:Y:S03]  /*41d0*/  @UP0 UIMAD.WIDE UR10, UR8, 0x4, UR10 ;  /* 0x00000004080a08a5 */ /* 0x004fe6000f8e020a */
[----:B------:R-:W2:Y:S03]  /*41e0*/  @!UP0 LDCU UR8, c[0x0][0x880] ;  /* 0x00011000ff0887ac */ /* 0x000ea60008000800 */
[----:B------:R-:W-:Y:S01]  /*41f0*/  IMAD.U32 R10, RZ, RZ, UR10 ;  /* 0x0000000aff0a7e24 */ /* 0x000fe2000f8e00ff */
[----:B------:R-:W-:Y:S05]  /*4200*/  MOV R11, UR11 ;  /* 0x0000000b000b7c02 */ /* 0x000fea0008000f00 */
[----:B-----5:R3:W5:Y:S02]  /*4210*/  @P0 LDG.E R49, desc[UR46][R10.64] ;  /* 0x0000002e0a310981 */ /* 0x020764000c1e1900 */
[----:B--23--:R-:W-:Y:S07]  /*4220*/  @!P0 IMAD.U32 R49, RZ, RZ, UR8 ;  /* 0x00000008ff318e24 */ /* 0x00cfee000f8e00ff */
.L_x_74:
[----:B-----5:R-:W-:Y:S01]  /*4230*/  @!P2 FSETP.EQ.AND P0, PT, R49, RZ, PT ;  /* 0x000000ff3100a20b */ /* 0x020fe20003f02000 */
[----:B------:R-:W-:Y:S01]  /*4240*/  @!UPT UIADD3 URZ, UPT, UPT, URZ, URZ, URZ ;  /* 0x000000fffffff290 */ /* 0x000fe2000fffe0ff */
[----:B------:R-:W-:Y:S11]  /*4250*/  @!P2 BRA `(.L_x_75) ;  /* 0x000000000014a947 */ /* 0x000ff60003800000 */
[----:B------:R-:W-:Y:S02]  /*4260*/  LOP3.LUT P2, RZ, R95, 0xff, RZ, 0xc0, !PT ;  /* 0x000000ff5fff7812 */ /* 0x000fe4000784c0ff */
[----:B------:R-:W-:Y:S04]  /*4270*/  PLOP3.LUT P0, PT, PT, PT, UP0, 0x80, 0x8 ;  /* 0x000000000008781c */ /* 0x000fe80003f0f008 */
[----:B------:R-:W-:Y:S07]  /*4280*/  PLOP3.LUT P0, PT, P0, PT, PT, 0x8, 0x80 ;  /* 0x000000000080781c */ /* 0x000fee000070e170 */
[----:B------:R-:W-:Y:S11]  /*4290*/  @P2 FSETP.EQ.AND P0, PT, R49, RZ, PT ;  /* 0x000000ff3100220b */ /* 0x000ff60003f02000 */
[----:B------:R-:W-:Y:S02]  /*42a0*/  @!UPT UIADD3 URZ, UPT, UPT, URZ, URZ, URZ ;  /* 0x000000fffffff290 */ /* 0x000fe4000fffe0ff */
.L_x_75:
[----:B------:R-:W3:Y:S01]  /*42b0*/  SYNCS.PHASECHK.TRANS64.TRYWAIT P2, [UR7+0x70], R12 ;  /* 0x0000700cff0075a7 */ /* 0x000ee20008041107 */
[----:B------:R-:W-:Y:S04]  /*42c0*/  ELECT P4, URZ, PT ;  /* 0x0000000000ff782f */ /* 0x000fe80003880000 */
[----:B------:R-:W-:Y:S11]  /*42d0*/  PLOP3.LUT P4, PT, P0, P4, PT, 0xf2, 0x2f ;  /* 0x00000000002f781c */ /* 0x000ff60000789e72 */
[----:B------:R-:W-:Y:S02]  /*42e0*/  @!UPT UIADD3 URZ, UPT, UPT, URZ, URZ, URZ ;  /* 0x000000fffffff290 */ /* 0x000fe4000fffe0ff */
[----:B-1----:R-:W-:Y:S05]  /*42f0*/  @!P4 IADD3 R21, P0, PT, R32, 0x580, RZ ;  /* 0x000005802015c810 */ /* 0x002fea0007f1e0ff */
[----:B------:R-:W-:Y:S01]  /*4300*/  @!P4 IMAD.X R20, RZ, RZ, R33, P0 ;  /* 0x000000ffff14c224 */ /* 0x000fe200000e0621 */
[----:B---3--:R-:W-:Y:S07]  /*4310*/  @!P2 BRA `(.L_x_76) ;  /* 0x0000003400f0a947 */ /* 0x008fee0003800000 */
.L_x_141:
[----:B------:R-:W3:Y:S01]  /*4320*/  LDC.64 R14, c[0x0][0xb10] ;  /* 0x0002c400ff0e7b82 */ /* 0x000ee20000000a00 */
[----:B------:R-:W-:Y:S01]  /*4330*/  @!P4 R2UR UR8, R20 ;  /* 0x000000001408c2ca */ /* 0x000fe200000e0000 */
[----:B------:R-:W-:Y:S01]  /*4340*/  VOTEU.ALL UP1, P4 ;  /* 0x0000000000ff7886 */ /* 0x000fe20002020000 */
[----:B------:R-:W-:Y:S01]  /*4350*/  @!P4 R2UR UR9, R21 ;  /* 0x000000001509c2ca */ /* 0x000fe200000e0000 */
[----:B------:R-:W-:Y:S01]  /*4360*/  UMOV UR10, 0x0 ;  /* 0x00000000000a7882 */ /* 0x000fe20000000000 */
[----:B------:R-:W-:Y:S03]  /*4370*/  UMOV UR11, 0x10000000 ;  /* 0x10000000000b7882 */ /* 0x000fe60000000000 */
[----:B------:R-:W5:Y:S01]  /*4380*/  LDC.64 R10, c[0x0][0xb18] ;  /* 0x0002c600ff0a7b82 */ /* 0x000f620000000a00 */
[----:B------:R-:W-:Y:S01]  /*4390*/  @!UP1 UIADD3 UR16, UPT, UPT, UR7, 0x200, URZ ;  /* 0x0000020007109890 */ /* 0x000fe2000fffe0ff */
[----:B------:R-:W-:Y:S01]  /*43a0*/  @P3 SHF.R.U32.HI R28, RZ, 0x10, R25 ;  /* 0x00000010ff1c3819 */ /* 0x000fe20000011619 */
[----:B------:R-:W-:Y:S01]  /*43b0*/  VOTEU.ALL UP1, P4 ;  /* 0x0000000000ff7886 */ /* 0x000fe20002020000 */
[----:B------:R-:W-:Y:S01]  /*43c0*/  UMOV UR20, UR36 ;  /* 0x0000002400147c82 */ /* 0x000fe20008000000 */
[----:B------:R-:W-:Y:S03]  /*43d0*/  VIADD R30, R30, 0x1 ;  /* 0x000000011e1e7836 */ /* 0x000fe60000000000 */
[----:B--2---:R-:W2:Y:S01]  /*43e0*/  @!P1 LDC R0, c[0x0][0xb20] ;  /* 0x0002c800ff009b82 */ /* 0x004ea20000000800 */
[----:B------:R-:W-:Y:S01]  /*43f0*/  IMAD.U32 R21, RZ, RZ, UR8 ;  /* 0x00000008ff157e24 */ /* 0x000fe2000f8e00ff */
[----:B------:R-:W-:Y:S06]  /*4400*/  UPRMT UR8, UR37, 0x654, UR17 ;  /* 0x0000065425087896 */ /* 0x000fec0008000011 */
[----:B-1----:R-:W1:Y:S01]  /*4410*/  @!P1 LDC R3, c[0x0][0xb0c] ;  /* 0x0002c300ff039b82 */ /* 0x002e620000000800 */
[----:B------:R-:W-:Y:S01]  /*4420*/  IMAD.U32 R20, RZ, RZ, UR9 ;  /* 0x00000009ff147e24 */ /* 0x000fe2000f8e00ff */
[----:B------:R-:W-:Y:S04]  /*4430*/  @!P4 R2UR UR15, R21 ;  /* 0x00000000150fc2ca */ /* 0x000fe800000e0000 */
[----:B------:R-:W-:Y:S01]  /*4440*/  @!P4 R2UR UR14, R20 ;  /* 0x00000000140ec2ca */ /* 0x000fe200000e0000 */
[----:B------:R-:W-:Y:S11]  /*4450*/  @!P4 IMAD.MOV.U32 R20, RZ, RZ, 0x1000 ;  /* 0x00001000ff14c424 */ /* 0x000ff600078e00ff */
[----:B------:R-:W-:Y:S01]  /*4460*/  @!UPT UIADD3 URZ, UPT, UPT, URZ, URZ, URZ ;  /* 0x000000fffffff290 */ /* 0x000fe2000fffe0ff */
[----:B------:R1:W-:Y:S01]  /*4470*/  @!UP1 UTMALDG.3D [UR16], [UR14], desc[UR10] ;  /* 0x00000a100e0095b4 */ /* 0x0003e20008011000 */
[----:B------:R1:W-:Y:S02]  /*4480*/  @!P4 SYNCS.ARRIVE.TRANS64.RED.A0TR RZ, [UR7+0x60], R20 ;  /* 0x00006014ffffc9a7 */ /* 0x0003e40008300407 */
[----:B-1----:R-:W-:Y:S01]  /*4490*/  @!P1 ISETP.NE.AND P2, PT, R3, 0x1, PT ;  /* 0x000000010300980c */ /* 0x002fe20003f45270 */
[C---:B---3--:R-:W-:Y:S01]  /*44a0*/  @!P1 IMAD.HI.U32 R14, R13.reuse, R14, RZ ;  /* 0x0000000e0d0e9227 */ /* 0x048fe200078e00ff */
[----:B-----5:R-:W-:Y:S03]  /*44b0*/  @!P1 ISETP.NE.AND P0, PT, R10, 0x1, PT ;  /* 0x000000010a00980c */ /* 0x020fe60003f05270 */
[C---:B------:R-:W-:Y:S01]  /*44c0*/  @!P1 IMAD.HI.U32 R11, R8.reuse, R11, RZ ;  /* 0x0000000b080b9227 */ /* 0x040fe200078e00ff */
[----:B------:R-:W-:Y:S04]  /*44d0*/  @!P1 SHF.R.U32.HI R14, RZ, R15, R14 ;  /* 0x0000000fff0e9219 */ /* 0x000fe8000001160e */
[----:B--2---:R-:W-:Y:S01]  /*44e0*/  @!P1 SHF.R.U32.HI R9, RZ, R0, R11 ;  /* 0x00000000ff099219 */ /* 0x004fe2000001160b */
[----:B------:R-:W-:Y:S01]  /*44f0*/  SYNCS.ARRIVE.TRANS64.RED.A1T0 RZ, [UR8], RZ ;  /* 0x000000ffffff79a7 */ /* 0x000fe20008100408 */
[----:B------:R-:W-:Y:S02]  /*4500*/  @!P1 SEL R14, R13, R14, !P2 ;  /* 0x0000000e0d0e9207 */ /* 0x000fe40005000000 */
[----:B------:R-:W-:Y:S01]  /*4510*/  @!P1 SEL R9, R8, R9, !P0 ;  /* 0x0000000908099207 */ /* 0x000fe20004000000 */
[----:B------:R-:W1:Y:S04]  /*4520*/  SYNCS.PHASECHK.TRANS64.TRYWAIT P5, [UR7+0x78], R12 ;  /* 0x0000780cff0075a7 */ /* 0x000e6800080a1107 */
[----:B------:R-:W-:Y:S02]  /*4530*/  @!P1 IMAD.IADD R0, R9, 0x1, -R14 ;  /* 0x0000000109009824 */ /* 0x000fe400078e0a0e */
[----:B------:R-:W-:Y:S02]  /*4540*/  @!P1 IMAD.IADD R9, R14, 0x1, -R9 ;  /* 0x000000010e099824 */ /* 0x000fe400078e0a09 */
[----:B------:R-:W-:Y:S02]  /*4550*/  @!P1 IMAD R13, R0, R3, R13 ;  /* 0x00000003000d9224 */ /* 0x000fe400078e020d */
[----:B------:R-:W-:Y:S01]  /*4560*/  @!P1 IMAD R8, R9, R10, R8 ;  /* 0x0000000a09089224 */ /* 0x000fe200078e0208 */
[----:B-1----:R-:W-:Y:S06]  /*4570*/  @!P5 BRA `(.L_x_77) ;  /* 0x000000340070d947 */ /* 0x002fec0003800000 */
.L_x_143:
[----:B-1----:R-:W-:Y:S01]  /*4580*/  @!P4 IADD3 R3, P0, PT, R32, 0x580, RZ ;  /* 0x000005802003c810 */ /* 0x002fe20007f1e0ff */
[----:B------:R-:W-:Y:S01]  /*4590*/  VOTEU.ALL UP1, P4 ;  /* 0x0000000000ff7886 */ /* 0x000fe20002020000 */
[----:B------:R-:W-:Y:S01]  /*45a0*/  UMOV UR20, 0x0 ;  /* 0x0000000000147882 */ /* 0x000fe20000000000 */
[----:B------:R-:W-:Y:S01]  /*45b0*/  UMOV UR21, 0x10000000 ;  /* 0x1000000000157882 */ /* 0x000fe20000000000 */
[----:B------:R-:W-:Y:S01]  /*45c0*/  @!P4 R2UR UR9, R3 ;  /* 0x000000000309c2ca */ /* 0x000fe200000e0000 */
[----:B------:R-:W-:Y:S01]  /*45d0*/  @!P4 IMAD.X R0, RZ, RZ, R33, P0 ;  /* 0x000000ffff00c224 */ /* 0x000fe200000e0621 */
[----:B------:R-:W-:Y:S01]  /*45e0*/  @!UP1 UIADD3 UR10, UPT, UPT, UR18, 0x40, URZ ;  /* 0x00000040120a9890 */ /* 0x000fe2000fffe0ff */
[----:B------:R-:W-:Y:S01]  /*45f0*/  ISETP.NE.AND P0, PT, R30, 0x2, PT ;  /* 0x000000021e00780c */ /* 0x000fe20003f05270 */
[----:B------:R-:W-:Y:S01]  /*4600*/  UMOV UR11, UR19 ;  /* 0x00000013000b7c82 */ /* 0x000fe20008000000 */
[----:B------:R-:W-:Y:S01]  /*4610*/  UMOV UR12, UR36 ;  /* 0x00000024000c7c82 */ /* 0x000fe20008000000 */
[----:B------:R-:W-:Y:S01]  /*4620*/  @!P4 R2UR UR8, R0 ;  /* 0x000000000008c2ca */ /* 0x000fe200000e0000 */
[----:B------:R-:W-:Y:S01]  /*4630*/  IMAD.IADD R20, R8, 0x1, R94 ;  /* 0x0000000108147824 */ /* 0x000fe200078e025e */
[----:B------:R-:W-:Y:S01]  /*4640*/  @P3 R2UR UR36, R28 ;  /* 0x000000001c2432ca */ /* 0x000fe200000e0000 */
[----:B------:R-:W-:Y:S01]  /*4650*/  IMAD.IADD R21, R13, 0x1, R96 ;  /* 0x000000010d157824 */ /* 0x000fe200078e0260 */
[----:B------:R-:W-:Y:S02]  /*4660*/  SEL R0, RZ, 0x1, P0 ;  /* 0x00000001ff007807 */ /* 0x000fe40000000000 */
[----:B------:R-:W-:Y:S01]  /*4670*/  LOP3.LUT R31, R31, 0x1, RZ, 0x3c, !PT ;  /* 0x000000011f1f7812 */ /* 0x000fe200078e3cff */
[----:B------:R-:W-:Y:S01]  /*4680*/  IMAD.U32 R10, RZ, RZ, UR9 ;  /* 0x00000009ff0a7e24 */ /* 0x000fe2000f8e00ff */
[----:B------:R-:W-:Y:S01]  /*4690*/  @!UP1 UIADD3 UR9, UPT, UPT, UR7, 0x68, URZ ;  /* 0x0000006807099890 */ /* 0x000fe2000fffe0ff */
[----:B------:R-:W-:Y:S02]  /*46a0*/  LOP3.LUT R29, R29, R0, RZ, 0x3c, !PT ;  /* 0x000000001d1d7212 */ /* 0x000fe400078e3cff */
[----:B------:R-:W-:Y:S02]  /*46b0*/  SEL R30, R30, RZ, P0 ;  /* 0x000000ff1e1e7207 */ /* 0x000fe40000000000 */
[----:B------:R-:W-:Y:S01]  /*46c0*/  IMAD.U32 R11, RZ, RZ, UR8 ;  /* 0x00000008ff0b7e24 */ /* 0x000fe2000f8e00ff */
[----:B------:R-:W-:Y:S01]  /*46d0*/  @!P4 R2UR UR14, R10 ;  /* 0x000000000a0ec2ca */ /* 0x000fe200000e0000 */
[----:B------:R-:W-:Y:S01]  /*46e0*/  @!UP1 UIADD3 UR8, UPT, UPT, UR7, 0x1200, URZ ;  /* 0x0000120007089890 */ /* 0x000fe2000fffe0ff */
[----:B------:R-:W-:Y:S02]  /*46f0*/  VOTEU.ALL UP1, P4 ;  /* 0x0000000000ff7886 */ /* 0x000fe40002020000 */
[----:B------:R-:W-:Y:S11]  /*4700*/  @!P4 R2UR UR15, R11 ;  /* 0x000000000b0fc2ca */ /* 0x000ff600000e0000 */
[----:B------:R-:W-:Y:S02]  /*4710*/  @!UPT UIADD3 URZ, UPT, UPT, URZ, URZ, URZ ;  /* 0x000000fffffff290 */ /* 0x000fe4000fffe0ff */
[----:B------:R2:W-:Y:S01]  /*4720*/  @!UP1 UTMALDG.3D [UR8], [UR14], desc[UR20] ;  /* 0x000014080e0095b4 */ /* 0x0005e20008011000 */
[----:B------:R2:W-:Y:S01]  /*4730*/  @!P4 SYNCS.ARRIVE.TRANS64.RED.A0TR RZ, [UR7+0x68], R23 ;  /* 0x00006817ffffc9a7 */ /* 0x0005e20008300407 */
[----:B------:R-:W-:Y:S01]  /*4740*/  UPLOP3.LUT UP1, UPT, UPT, UPT, UPT, 0x80, 0x8 ;  /* 0x000000000008789c */ /* 0x000fe20003f2f070 */
[----:B------:R-:W-:Y:S01]  /*4750*/  SYNCS.ARRIVE.TRANS64.RED.A1T0 RZ, [UR13], RZ ;  /* 0x000000ffffff79a7 */ /* 0x000fe2000810040d */
[----:B------:R-:W-:Y:S09]  /*4760*/  @P3 BRA `(.L_x_78) ;  /* 0xfffffff400503947 */ /* 0x000ff2000383ffff */
[----:B------:R-:W-:-:S04]  /*4770*/  SHF.L.U32 R3, R31, 0x1f, RZ ;  /* 0x0000001f1f037819 */ /* 0x000fc800000006ff */
[----:B------:R-:W1:Y:S02]  /*4780*/  SYNCS.PHASECHK.TRANS64.TRYWAIT P0, [UR7+0x70], R3 ;  /* 0x00007003ff0075a7 */ /* 0x000e640008001107 */
[----:B-1----:R-:W-:Y:S05]  /*4790*/  @!P0 BRA `(.L_x_79) ;  /* 0x0000003400008947 */ /* 0x002fea0003800000 */
.L_x_145:
[----:B-1----:R-:W-:-:S07]  /*47a0*/  MOV R0, UR7 ;  /* 0x0000000700007c02 */ /* 0x002fce0008000f00 */
.L_x_80:
[----:B-1----:R-:W-:-:S04]  /*47b0*/  SHF.L.U32 R3, R31, 0x1f, RZ ;  /* 0x0000001f1f037819 */ /* 0x002fc800000006ff */
[----:B------:R1:W3:Y:S03]  /*47c0*/  SYNCS.PHASECHK.TRANS64.TRYWAIT P0, [R0+URZ+0x78], R3 ;  /* 0x00007803000075a7 */ /* 0x0002e600080011ff */
[----:B---3--:R-:W-:Y:S05]  /*47d0*/  @!P0 NANOSLEEP.SYNCS 0x989680 ;  /* 0x009896800000895d */ /* 0x008fea0003900000 */
[----:B------:R-:W3:Y:S02]  /*47e0*/  @!P0 SYNCS.PHASECHK.TRANS64 P0, [R0+URZ+0x78], R3 ;  /* 0x00007803000085a7 */ /* 0x000ee400080010ff */
[----:B--23--:R-:W-:Y:S05]  /*47f0*/  @P0 EXIT ;  /* 0x000000000000094d */ /* 0x00cfea0003800000 */
[----:B------:R-:W-:Y:S05]  /*4800*/  BRA `(.L_x_80) ;  /* 0xfffffffc00e87947 */ /* 0x000fea000383ffff */
.L_x_69:
[----:B------:R-:W-:-:S06]  /*4810*/  UISETP.GE.AND UP1, UPT, UR8, 0x4, UPT ;  /* 0x000000040800788c */ /* 0x000fcc000bf26270 */
[----:B------:R-:W-:-:S13]  /*4820*/  PLOP3.LUT P0, PT, PT, PT, UP1, 0x80, 0x8 ;  /* 0x000000000008781c */ /* 0x000fda0003f0f018 */
[----:B------:R-:W-:Y:S05]  /*4830*/  @!P0 EXIT ;  /* 0x000000000000894d */ /* 0x000fea0003800000 */
[----:B------:R-:W-:Y:S01]  /*4840*/  BAR.SYNC.DEFER_BLOCKING 0x6, 0xa0 ;  /* 0x0182800000007b1d */ /* 0x000fe20000010000 */
[C---:B------:R-:W-:Y:S01]  /*4850*/  IMAD.SHL.U32 R7, R108.reuse, 0x40, RZ ;  /* 0x000000406c077824 */ /* 0x040fe200078e00ff */
[C---:B------:R-:W-:Y:S01]  /*4860*/  LOP3.LUT R110, R108.reuse, 0x60, RZ, 0xc0, !PT ;  /* 0x000000606c6e7812 */ /* 0x040fe200078ec0ff */
[C---:B------:R-:W-:Y:S01]  /*4870*/  IMAD.SHL.U32 R100, R108.reuse, 0x20, RZ ;  /* 0x000000206c647824 */ /* 0x040fe200078e00ff */
[----:B------:R-:W-:Y:S01]  /*4880*/  CS2R R106, SRZ ;  /* 0x00000000006a7805 */ /* 0x000fe2000001ff00 */
[C---:B------:R-:W-:Y:S01]  /*4890*/  IMAD.SHL.U32 R0, R108.reuse, 0x2, RZ ;  /* 0x000000026c007824 */ /* 0x040fe200078e00ff */
[----:B------:R-:W-:Y:S02]  /*48a0*/  UMOV UR49, 0x400 ;  /* 0x0000040000317882 */ /* 0x000fe40000000000 */
[----:B------:R-:W1:Y:S01]  /*48b0*/  LDC R99, c[0x0][0x370] ;  /* 0x0000dc00ff637b82 */ /* 0x000e620000000800 */
[----:B------:R-:W-:Y:S01]  /*48c0*/  ULEA UR49, UR37, UR49, 0x18 ;  /* 0x0000003125317291 */ /* 0x000fe2000f8ec0ff */
[----:B------:R-:W-:Y:S01]  /*48d0*/  LOP3.LUT R5, R7, 0x180, RZ, 0xc0, !PT ;  /* 0x0000018007057812 */ /* 0x000fe200078ec0ff */
[----:B------:R-:W-:Y:S01]  /*48e0*/  IMAD.U32 R46, R108, 0x10000, RZ ;  /* 0x000100006c2e7824 */ /* 0x000fe200078e00ff */
[----:B------:R-:W-:Y:S01]  /*48f0*/  LOP3.LUT R100, R100, 0xc00, RZ, 0xc0, !PT ;  /* 0x00000c0064647812 */ /* 0x000fe200078ec0ff */
[----:B------:R-:W-:Y:S01]  /*4900*/  UIADD3 UR4, UPT, UPT, UR49, 0x2200, URZ ;  /* 0x0000220031047890 */ /* 0x000fe2000fffe0ff */
[----:B------:R-:W-:Y:S01]  /*4910*/  LOP3.LUT R0, R5, 0x20, R0, 0xf8, !PT ;  /* 0x0000002005007812 */ /* 0x000fe200078ef800 */
[----:B------:R-:W-:Y:S01]  /*4920*/  IMAD.SHL.U32 R5, R108, 0x8, RZ ;  /* 0x000000086c057824 */ /* 0x000fe200078e00ff */
[----:B------:R-:W2:Y:S01]  /*4930*/  LDC R42, c[0x0][0xb0c] ;  /* 0x0002c300ff2a7b82 */ /* 0x000ea20000000800 */
[----:B------:R-:W-:Y:S01]  /*4940*/  LOP3.LUT R100, R100, 0x40, R7, 0xf8, !PT ;  /* 0x0000004064647812 */ /* 0x000fe200078ef807 */
[----:B------:R-:W-:Y:S01]  /*4950*/  IMAD.MOV.U32 R44, RZ, RZ, RZ ;  /* 0x000000ffff2c7224 */ /* 0x000fe200078e00ff */
[----:B------:R-:W-:Y:S01]  /*4960*/  LOP3.LUT R46, R46, 0x600000, RZ, 0xc0, !PT ;  /* 0x006000002e2e7812 */ /* 0x000fe200078ec0ff */
[----:B------:R-:W-:Y:S01]  /*4970*/  IMAD.MOV.U32 R112, RZ, RZ, RZ ;  /* 0x000000ffff707224 */ /* 0x000fe200078e00ff */
[----:B------:R-:W-:-:S02]  /*4980*/  LOP3.LUT R108, R108, 0x2, RZ, 0xc0, !PT ;  /* 0x000000026c6c7812 */ /* 0x000fc400078ec0ff */
[----:B------:R-:W-:Y:S02]  /*4990*/  CS2R R104, SRZ ;  /* 0x0000000000687805 */ /* 0x000fe4000001ff00 */
[----:B------:R-:W-:Y:S01]  /*49a0*/  LOP3.LUT R5, R0, 0x30, R5, 0x78, !PT ;  /* 0x0000003000057812 */ /* 0x000fe200078e7805 */
[----:B------:R-:W4:Y:S01]  /*49b0*/  LDC R97, c[0x0][0xb20] ;  /* 0x0002c800ff617b82 */ /* 0x000f220000000800 */
[----:B------:R-:W3:Y:S01]  /*49c0*/  LDS R3, [UR49+0x140] ;  /* 0x00014031ff037984 */ /* 0x000ee20008000800 */
[----:B------:R-:W-:Y:S01]  /*49d0*/  LOP3.LUT R100, R100, 0x200, R7, 0xf8, !PT ;  /* 0x0000020064647812 */ /* 0x000fe200078ef807 */
[----:B------:R-:W-:Y:S01]  /*49e0*/  IMAD.MOV R102, RZ, RZ, -R108 ;  /* 0x000000ffff667224 */ /* 0x000fe200078e0a6c */
[----:B------:R-:W1:Y:S01]  /*49f0*/  LDCU.64 UR52, c[0x0][0x348] ;  /* 0x00006900ff3477ac */ /* 0x000e620008000a00 */
[----:B------:R-:W-:Y:S01]  /*4a00*/  IMAD.U32 R109, RZ, RZ, UR4 ;  /* 0x00000004ff6d7e24 */ /* 0x000fe2000f8e00ff */
[----:B------:R-:W-:Y:S02]  /*4a10*/  LOP3.LUT R100, R100, R5, RZ, 0xfc, !PT ;  /* 0x0000000564647212 */ /* 0x000fe400078efcff */
[----:B------:R-:W1:Y:S01]  /*4a20*/  LDC R41, c[0x0][0xb30] ;  /* 0x0002cc00ff297b82 */ /* 0x000e620000000800 */
[----:B------:R-:W1:Y:S01]  /*4a30*/  LDCU.64 UR38, c[0x0][0x888] ;  /* 0x00011100ff2677ac */ /* 0x000e620008000a00 */
[----:B------:R-:W1:Y:S06]  /*4a40*/  LDCU.64 UR44, c[0x0][0x890] ;  /* 0x00011200ff2c77ac */ /* 0x000e6c0008000a00 */
[----:B------:R-:W1:Y:S01]  /*4a50*/  LDC.64 R92, c[0x0][0xb10] ;  /* 0x0002c400ff5c7b82 */ /* 0x000e620000000a00 */
[----:B------:R-:W-:-:S07]  /*4a60*/  UIADD3 UR48, UPT, UPT, UR49, 0x200, URZ ;  /* 0x0000020031307890 */ /* 0x000fce000fffe0ff */
[----:B------:R-:W1:Y:S08]  /*4a70*/  LDC.64 R38, c[0x0][0xb18] ;  /* 0x0002c600ff267b82 */ /* 0x000e700000000a00 */
[----:B------:R-:W1:Y:S08]  /*4a80*/  LDC.64 R36, c[0x0][0xb28] ;  /* 0x0002ca00ff247b82 */ /* 0x000e700000000a00 */
[----:B------:R-:W1:Y:S01]  /*4a90*/  LDC.64 R90, c[0x0][0x8b0] ;  /* 0x00022c00ff5a7b82 */ /* 0x000e620000000a00 */
[----:B---3--:R-:W-:-:S07]  /*4aa0*/  IMAD.IADD R46, R3, 0x1, R46 ;  /* 0x00000001032e7824 */ /* 0x008fce00078e022e */
[----:B------:R-:W3:Y:S08]  /*4ab0*/  LDC.64 R88, c[0x0][0x8a8] ;  /* 0x00022a00ff587b82 */ /* 0x000ef00000000a00 */
[----:B--2-4-:R-:W1:Y:S02]  /*4ac0*/  LDC R98, c[0x0][0x374] ;  /* 0x0000dd00ff627b82 */ /* 0x014e640000000800 */
.L_x_106:
[----:B------:R-:W-:Y:S02]  /*4ad0*/  LEA R0, R112, UR49, 0x3 ;  /* 0x0000003170007c11 */ /* 0x000fe4000f8e18ff */
[----:B------:R-:W-:Y:S02]  /*4ae0*/  SHF.L.U32 R3, R106, 0x1f, RZ ;  /* 0x0000001f6a037819 */ /* 0x000fe400000006ff */
[----:B------:R-:W-:Y:S02]  /*4af0*/  LEA R16, R112, UR49, 0x4 ;  /* 0x0000003170107c11 */ /* 0x000fe4000f8e20ff */
[----:B------:R-:W2:Y:S02]  /*4b00*/  SYNCS.PHASECHK.TRANS64.TRYWAIT P0, [R0+URZ+0x90], R3 ;  /* 0x00009003000075a7 */ /* 0x000ea400080011ff */
[----:B-12---:R-:W-:Y:S05]  /*4b10*/  @!P0 BRA `(.L_x_81) ;  /* 0x0000003000388947 */ /* 0x006fea0003800000 */
.L_x_146:
[----:B------:R-:W4:Y:S01]  /*4b20*/  LDC.64 R12, c[0x0][0xb10] ;  /* 0x0002c400ff0c7b82 */ /* 0x000f220000000a00 */
[----:B------:R-:W3:Y:S01]  /*4b30*/  LDS.128 R16, [R16+0x120] ;  /* 0x0001200010107984 */ /* 0x000ee20000000c00 */
[----:B-1----:R-:W-:Y:S01]  /*4b40*/  ISETP.NE.AND P1, PT, R41, 0x1, PT ;  /* 0x000000012900780c */ /* 0x002fe20003f25270 */
[----:B--2---:R-:W-:Y:S01]  /*4b50*/  VIADD R0, R0, 0xa0 ;  /* 0x000000a000007836 */ /* 0x004fe20000000000 */
[----:B------:R-:W-:Y:S04]  /*4b60*/  ISETP.GE.AND P0, PT, R40, 0x1, PT ;  /* 0x000000012800780c */ /* 0x000fe80003f06270 */
[----:B------:R-:W1:Y:S01]  /*4b70*/  LDC.64 R10, c[0x0][0xb18] ;  /* 0x0002c600ff0a7b82 */ /* 0x000e620000000a00 */
[----:B------:R-:W-:Y:S01]  /*4b80*/  PRMT R0, RZ, 0x654, R0 ;  /* 0x00000654ff007816 */ /* 0x000fe20000000000 */
[----:B------:R-:W-:Y:S01]  /*4b90*/  @!PT LDS RZ, [RZ] ;  /* 0x00000000fffff984 */ /* 0x000fe20000000800 */
[----:B------:R-:W-:Y:S01]  /*4ba0*/  @!PT LDS RZ, [RZ] ;  /* 0x00000000fffff984 */ /* 0x000fe20000000800 */
[----:B------:R-:W-:Y:S01]  /*4bb0*/  @!PT LDS RZ, [RZ] ;  /* 0x00000000fffff984 */ /* 0x000fe20000000800 */
[----:B------:R-:W-:Y:S01]  /*4bc0*/  @!PT LDS RZ, [RZ] ;  /* 0x00000000fffff984 */ /* 0x000fe20000000800 */
[----:B------:R2:W-:Y:S06]  /*4bd0*/  MEMBAR.ALL.CTA ;  /* 0x0000000000007992 */ /* 0x0005ec0000008000 */
[----:B--2---:R-:W2:Y:S01]  /*4be0*/  FENCE.VIEW.ASYNC.S ;  /* 0x00000000000073c6 */ /* 0x004ea20000000000 */
[----:B------:R-:W1:Y:S08]  /*4bf0*/  @!P1 LDC R14, c[0x0][0xb20] ;  /* 0x0002c800ff0e9b82 */ /* 0x000e700000000800 */
[----:B------:R-:W1:Y:S01]  /*4c00*/  @!P1 LDC R9, c[0x0][0xb0c] ;  /* 0x0002c300ff099b82 */ /* 0x000e620000000800 */
[----:B--2---:R2:W-:Y:S01]  /*4c10*/  SYNCS.ARRIVE.TRANS64.RED.A1T0 RZ, [R0+URZ], RZ ;  /* 0x000000ff00ff79a7 */ /* 0x0045e200081004ff */
[----:B---3--:R-:W-:Y:S04]  /*4c20*/  LOP3.LUT P4, RZ, R18, 0x1, RZ, 0xc0, !PT ;  /* 0x0000000112ff7812 */ /* 0x008fe8000788c0ff */
[----:B------:R-:W-:Y:S09]  /*4c30*/  P2R R111, PR, RZ, 0x10 ;  /* 0x00000010ff6f7803 */ /* 0x000ff20000000000 */
[----:B------:R-:W-:Y:S02]  /*4c40*/  @P4 MOV R45, R16 ;  /* 0x00000010002d4202 */ /* 0x000fe40000000f00 */
[----:B------:R-:W-:Y:S01]  /*4c50*/  @P4 LOP3.LUT R43, R17, 0xffff, RZ, 0xc0, !PT ;  /* 0x0000ffff112b4812 */ /* 0x000fe200078ec0ff */
[----:B--2-4-:R-:W-:Y:S06]  /*4c60*/  @!P0 BRA `(.L_x_82) ;  /* 0x0000000000a48947 */ /* 0x014fec0003800000 */
[----:B------:R-:W-:Y:S01]  /*4c70*/  IMAD.HI.U32 R24, R98, R39, RZ ;  /* 0x0000002762187227 */ /* 0x000fe200078e00ff */
[----:B------:R-:W-:Y:S02]  /*4c80*/  ISETP.NE.AND P0, PT, R38, 0x1, PT ;  /* 0x000000012600780c */ /* 0x000fe40003f05270 */
[----:B------:R-:W-:Y:S01]  /*4c90*/  ISETP.NE.AND P2, PT, R40, 0x1, PT ;  /* 0x000000012800780c */ /* 0x000fe20003f45270 */
[-C--:B------:R-:W-:Y:S01]  /*4ca0*/  IMAD.HI.U32 R22, R99, R92.reuse, RZ ;  /* 0x0000005c63167227 */ /* 0x080fe200078e00ff */
[----:B------:R-:W-:Y:S02]  /*4cb0*/  SHF.R.U32.HI R23, RZ, R97, R24 ;  /* 0x00000061ff177219 */ /* 0x000fe40000011618 */
[----:B------:R-:W-:Y:S01]  /*4cc0*/  ISETP.NE.AND P3, PT, R42, 0x1, PT ;  /* 0x000000012a00780c */ /* 0x000fe20003f65270 */
[----:B------:R-:W-:Y:S01]  /*4cd0*/  IMAD.HI.U32 R28, R43, R39, RZ ;  /* 0x000000272b1c7227 */ /* 0x000fe200078e00ff */
[----:B------:R-:W-:Y:S02]  /*4ce0*/  SHF.R.U32.HI R22, RZ, R93, R22 ;  /* 0x0000005dff167219 */ /* 0x000fe40000011616 */
[----:B------:R-:W-:Y:S01]  /*4cf0*/  SEL R3, R98, R23, !P0 ;  /* 0x0000001762037207 */ /* 0x000fe20004000000 */
[----:B------:R-:W-:Y:S01]  /*4d00*/  IMAD.HI.U32 R26, R45, R92, RZ ;  /* 0x0000005c2d1a7227 */ /* 0x000fe200078e00ff */
[----:B------:R-:W-:Y:S03]  /*4d10*/  SEL R7, R99, R22, !P3 ;  /* 0x0000001663077207 */ /* 0x000fe60005800000 */
[-C--:B------:R-:W-:Y:S01]  /*4d20*/  IMAD.HI.U32 R22, R3, R36.reuse, RZ ;  /* 0x0000002403167227 */ /* 0x080fe200078e00ff */
[----:B------:R-:W-:Y:S03]  /*4d30*/  SHF.R.U32.HI R26, RZ, R93, R26 ;  /* 0x0000005dff1a7219 */ /* 0x000fe6000001161a */
[----:B------:R-:W-:Y:S01]  /*4d40*/  IMAD.HI.U32 R24, R7, R36, RZ ;  /* 0x0000002407187227 */ /* 0x000fe200078e00ff */
[----:B------:R-:W-:Y:S02]  /*4d50*/  @P2 SHF.R.U32.HI R3, RZ, R37, R22 ;  /* 0x00000025ff032219 */ /* 0x000fe40000011616 */
[----:B------:R-:W-:Y:S02]  /*4d60*/  SHF.R.U32.HI R22, RZ, R97, R28 ;  /* 0x00000061ff167219 */ /* 0x000fe4000001161c */
[----:B------:R-:W-:Y:S01]  /*4d70*/  @P2 SHF.R.U32.HI R7, RZ, R37, R24 ;  /* 0x00000025ff072219 */ /* 0x000fe20000011618 */
[C---:B------:R-:W-:Y:S01]  /*4d80*/  IMAD R2, R40.reuse, R3, RZ ;  /* 0x0000000328027224 */ /* 0x040fe200078e02ff */
[----:B------:R-:W-:Y:S02]  /*4d90*/  SEL R5, R43, R22, !P0 ;  /* 0x000000162b057207 */ /* 0x000fe40004000000 */
[----:B------:R-:W-:Y:S01]  /*4da0*/  SEL R3, R45, R26, !P3 ;  /* 0x0000001a2d037207 */ /* 0x000fe20005800000 */
[----:B------:R-:W-:Y:S01]  /*4db0*/  IMAD R4, R40, R7, RZ ;  /* 0x0000000728047224 */ /* 0x000fe200078e02ff */
[C---:B------:R-:W-:Y:S01]  /*4dc0*/  ISETP.GE.AND P0, PT, R5.reuse, R2, PT ;  /* 0x000000020500720c */ /* 0x040fe20003f06270 */
[----:B------:R-:W-:Y:S03]  /*4dd0*/  IMAD.HI.U32 R6, R5, R36, RZ ;  /* 0x0000002405067227 */ /* 0x000fe600078e00ff */
[----:B------:R-:W-:Y:S01]  /*4de0*/  ISETP.GE.OR P0, PT, R3, R4, P0 ;  /* 0x000000040300720c */ /* 0x000fe20000706670 */
[----:B------:R-:W-:Y:S01]  /*4df0*/  IMAD.MOV R4, RZ, RZ, -R3 ;  /* 0x000000ffff047224 */ /* 0x000fe200078e0a03 */
[-C--:B------:R-:W-:Y:S03]  /*4e00*/  SHF.R.U32.HI R6, RZ, R37.reuse, R6 ;  /* 0x00000025ff067219 */ /* 0x080fe60000011606 */
[----:B------:R-:W-:Y:S01]  /*4e10*/  IMAD R45, R42, R4, R45 ;  /* 0x000000042a2d7224 */ /* 0x000fe200078e022d */
[----:B------:R-:W-:Y:S05]  /*4e20*/  SEL R15, R5, R6, !P2 ;  /* 0x00000006050f7207 */ /* 0x000fea0005000000 */
[----:B------:R-:W-:Y:S02]  /*4e30*/  IMAD.MOV R6, RZ, RZ, -R15 ;  /* 0x000000ffff067224 */ /* 0x000fe400078e0a0f */
[C---:B------:R-:W-:Y:S04]  /*4e40*/  @!P0 IMAD.HI.U32 R2, R3.reuse, R36, RZ ;  /* 0x0000002403028227 */ /* 0x040fe800078e00ff */
[----:B------:R-:W-:Y:S01]  /*4e50*/  IMAD R6, R40, R6, R5 ;  /* 0x0000000628067224 */ /* 0x000fe200078e0205 */
[----:B------:R-:W-:Y:S04]  /*4e60*/  @!P0 SHF.R.U32.HI R2, RZ, R37, R2 ;  /* 0x00000025ff028219 */ /* 0x000fe80000011602 */
[----:B------:R-:W-:Y:S02]  /*4e70*/  @!P0 SEL R0, R3, R2, !P2 ;  /* 0x0000000203008207 */ /* 0x000fe40005000000 */
[----:B------:R-:W-:Y:S02]  /*4e80*/  IADD3 R2, PT, PT, -R5, RZ, RZ ;  /* 0x000000ff05027210 */ /* 0x000fe40007ffe1ff */
[----:B------:R-:W-:Y:S01]  /*4e90*/  @!P0 IADD3 R8, PT, PT, R15, -R0, RZ ;  /* 0x800000000f088210 */ /* 0x000fe20007ffe0ff */
[----:B------:R-:W-:Y:S02]  /*4ea0*/  @!P0 IMAD R0, R7, R6, R0 ;  /* 0x0000000607008224 */ /* 0x000fe400078e0200 */
[----:B------:R-:W-:Y:S02]  /*4eb0*/  IMAD R43, R38, R2, R43 ;  /* 0x00000002262b7224 */ /* 0x000fe400078e022b */
[----:B------:R-:W-:Y:S02]  /*4ec0*/  @!P0 IMAD R5, R8, R40, R3 ;  /* 0x0000002808058224 */ /* 0x000fe400078e0203 */
[----:B------:R-:W-:Y:S04]  /*4ed0*/  @!P0 IMAD.MOV.U32 R3, RZ, RZ, R0 ;  /* 0x000000ffff038224 */ /* 0x000fe800078e0000 */
[----:B------:R-:W-:Y:S02]  /*4ee0*/  IMAD R45, R3, R42, R45 ;  /* 0x0000002a032d7224 */ /* 0x000fe400078e022d */
[----:B------:R-:W-:Y:S07]  /*4ef0*/  IMAD R43, R5, R38, R43 ;  /* 0x00000026052b7224 */ /* 0x000fee00078e022b */
.L_x_82:
[----:B-1----:R-:W-:Y:S01]  /*4f00*/  @!P1 ISETP.NE.AND P0, PT, R10, 0x1, PT ;  /* 0x000000010a00980c */ /* 0x002fe20003f05270 */
[----:B------:R-:W-:Y:S01]  /*4f10*/  @!P1 IMAD.HI.U32 R0, R45, R12, RZ ;  /* 0x0000000c2d009227 */ /* 0x000fe200078e00ff */
[----:B------:R-:W-:Y:S01]  /*4f20*/  @!P1 ISETP.NE.AND P2, PT, R9, 0x1, PT ;  /* 0x000000010900980c */ /* 0x000fe20003f45270 */
[----:B------:R-:W-:Y:S01]  /*4f30*/  ULOP3.LUT UP0, URZ, UR48, 0x1b0, URZ, 0xc0, !UPT ;  /* 0x000001b030ff7892 */ /* 0x000fe2000f80c0ff */
[----:B------:R-:W-:Y:S01]  /*4f40*/  R2UR UR42, R21 ;  /* 0x00000000152a72ca */ /* 0x000fe200000e0000 */
[----:B------:R-:W-:Y:S01]  /*4f50*/  @!P1 IMAD.HI.U32 R3, R43, R11, RZ ;  /* 0x0000000b2b039227 */ /* 0x000fe200078e00ff */
[----:B------:R-:W-:Y:S02]  /*4f60*/  @!P1 SHF.R.U32.HI R0, RZ, R13, R0 ;  /* 0x0000000dff009219 */ /* 0x000fe40000011600 */
[----:B------:R-:W-:Y:S01]  /*4f70*/  R2UR UR41, R20 ;  /* 0x00000000142972ca */ /* 0x000fe200000e0000 */
[----:B------:R-:W-:Y:S01]  /*4f80*/  VIADD R112, R112, 0x1 ;  /* 0x0000000170707836 */ /* 0x000fe20000000000 */
[----:B------:R-:W-:Y:S02]  /*4f90*/  @!P1 SHF.R.U32.HI R2, RZ, R14, R3 ;  /* 0x0000000eff029219 */ /* 0x000fe40000011603 */
[----:B------:R-:W-:Y:S02]  /*4fa0*/  @!P1 SEL R3, R45, R0, !P2 ;  /* 0x000000002d039207 */ /* 0x000fe40005000000 */
[----:B------:R-:W-:Y:S02]  /*4fb0*/  @!P1 SEL R2, R43, R2, !P0 ;  /* 0x000000022b029207 */ /* 0x000fe40004000000 */
[----:B------:R-:W-:Y:S01]  /*4fc0*/  @P4 SHF.R.U32.HI R103, RZ, 0x10, R17 ;  /* 0x00000010ff674819 */ /* 0x000fe20000011611 */
[----:B------:R-:W-:Y:S02]  /*4fd0*/  USHF.L.U32 UR42, UR42, 0x6, URZ ;  /* 0x000000062a2a7899 */ /* 0x000fe400080006ff */
[----:B------:R-:W-:Y:S02]  /*4fe0*/  @!P1 IMAD.IADD R0, R2, 0x1, -R3 ;  /* 0x0000000102009824 */ /* 0x000fe400078e0a03 */
[----:B------:R-:W-:Y:S01]  /*4ff0*/  @!P1 IMAD.IADD R2, R3, 0x1, -R2 ;  /* 0x0000000103029824 */ /* 0x000fe200078e0a02 */
[----:B------:R-:W-:Y:S01]  /*5000*/  USHF.L.U32 UR41, UR41, 0x7, URZ ;  /* 0x0000000729297899 */ /* 0x000fe200080006ff */
[----:B------:R-:W-:Y:S02]  /*5010*/  @!P1 IMAD R45, R0, R9, R45 ;  /* 0x00000009002d9224 */ /* 0x000fe400078e022d */
[----:B------:R-:W-:Y:S01]  /*5020*/  @!P1 IMAD R43, R2, R10, R43 ;  /* 0x0000000a022b9224 */ /* 0x000fe200078e022b */
[----:B------:R-:W-:Y:S08]  /*5030*/  BRA.U !UP0, `(.L_x_83) ;  /* 0x0000000108407547 */ /* 0x000ff0000b800000 */
[----:B------:R-:W1:Y:S01]  /*5040*/  LDCU.64 UR8, c[0x4][0x80] ;  /* 0x01001000ff0877ac */ /* 0x000e620008000a00 */
[----:B------:R-:W-:Y:S01]  /*5050*/  MOV R3, 0x0 ;  /* 0x0000000000037802 */ /* 0x000fe20000000f00 */
[----:B------:R-:W-:Y:S02]  /*5060*/  HFMA2 R12, -RZ, RZ, 0, 5.9604644775390625e-08 ;  /* 0x00000001ff0c7431 */ /* 0x000fe400000001ff */
[----:B------:R-:W-:Y:S02]  /*5070*/  IMAD.MOV.U32 R8, RZ, RZ, 0x70 ;  /* 0x00000070ff087424 */ /* 0x000fe400078e00ff */
[----:B------:R-:W-:Y:S01]  /*5080*/  IMAD.MOV.U32 R13, RZ, RZ, RZ ;  /* 0x000000ffff0d7224 */ /* 0x000fe200078e00ff */
[----:B------:R-:W2:Y:S01]  /*5090*/  LDCU.64 UR6, c[0x4][0x88] ;  /* 0x01001100ff0677ac */ /* 0x000ea20008000a00 */
[----:B------:R-:W3:Y:S01]  /*50a0*/  LDC.64 R2, c[0x4][R3] ;  /* 0x0100000003027b82 */ /* 0x000ee20000000a00 */
[----:B------:R-:W4:Y:S01]  /*50b0*/  LDCU.64 UR4, c[0x4][0x8] ;  /* 0x01000100ff0477ac */ /* 0x000f220008000a00 */
[----:B-1----:R-:W-:Y:S01]  /*50c0*/  MOV R5, UR9 ;  /* 0x0000000900057c02 */ /* 0x002fe20008000f00 */
[----:B------:R-:W-:Y:S01]  /*50d0*/  IMAD.U32 R4, RZ, RZ, UR8 ;  /* 0x00000008ff047e24 */ /* 0x000fe2000f8e00ff */
[----:B--2---:R-:W-:Y:S01]  /*50e0*/  MOV R7, UR7 ;  /* 0x0000000700077c02 */ /* 0x004fe20008000f00 */
[----:B------:R-:W-:Y:S01]  /*50f0*/  IMAD.U32 R6, RZ, RZ, UR6 ;  /* 0x00000006ff067e24 */ /* 0x000fe2000f8e00ff */
[----:B----4-:R-:W-:Y:S01]  /*5100*/  MOV R11, UR5 ;  /* 0x00000005000b7c02 */ /* 0x010fe20008000f00 */
[----:B------:R-:W-:Y:S02]  /*5110*/  IMAD.U32 R10, RZ, RZ, UR4 ;  /* 0x00000004ff0a7e24 */ /* 0x000fe4000f8e00ff */
[----:B------:R-:W-:Y:S07]  /*5120*/  LEPC R20, `(.L_x_83) ;  /* 0x000000001014794e */ /* 0x000fee0000000000 */
[----:B---3-5:R-:W-:Y:S05]  /*5130*/  CALL.ABS.NOINC R2 ;  /* 0x0000000002007343 */ /* 0x028fea0003c00000 */
.L_x_83:
[----:B------:R-:W-:Y:S01]  /*5140*/  LOP3.LUT P0, RZ, R109, 0x1b0, RZ, 0xc0, !PT ;  /* 0x000001b06dff7812 */ /* 0x000fe2000780c0ff */
[----:B------:R-:W-:Y:S11]  /*5150*/  BSSY.RECONVERGENT B6, `(.L_x_84) ;  /* 0x0000013000067945 */ /* 0x000ff60003800200 */
[----:B------:R-:W-:Y:S01]  /*5160*/  @!UPT UIADD3 URZ, UPT, UPT, URZ, URZ, URZ ;  /* 0x000000fffffff290 */ /* 0x000fe2000fffe0ff */
[----:B------:R-:W-:Y:S05]  /*5170*/  @!P0 BRA `(.L_x_85) ;  /* 0x0000000000408947 */ /* 0x000fea0003800000 */
        /* <DEDUP_REMOVED lines=16> */
.L_x_85:
[----:B------:R-:W-:Y:S05]  /*5280*/  BSYNC.RECONVERGENT B6 ;  /* 0x0000000000067941 */ /* 0x000fea0003800200 */
.L_x_84:
[----:B------:R-:W-:Y:S01]  /*5290*/  ISETP.NE.U32.AND P4, PT, R90, RZ, PT ;  /* 0x000000ff5a00720c */ /* 0x000fe20003f85070 */
[----:B------:R-:W-:Y:S01]  /*52a0*/  UISETP.NE.AND UP2, UPT, UR50, URZ, UPT ;  /* 0x000000ff3200728c */ /* 0x000fe2000bf45270 */
[----:B------:R-:W-:Y:S01]  /*52b0*/  ISETP.NE.U32.AND P2, PT, RZ, UR38, PT ;  /* 0x00000026ff007c0c */ /* 0x000fe2000bf45070 */
[----:B------:R-:W-:Y:S01]  /*52c0*/  UISETP.NE.U32.AND UP1, UPT, UR44, URZ, UPT ;  /* 0x000000ff2c00728c */ /* 0x000fe2000bf25070 */
[----:B------:R-:W-:Y:S01]  /*52d0*/  ISETP.NE.AND.EX P4, PT, R91, RZ, PT, P4 ;  /* 0x000000ff5b00720c */ /* 0x000fe20003f85340 */
[----:B------:R-:W-:Y:S01]  /*52e0*/  UPLOP3.LUT UP0, UPT, UPT, UPT, UPT, 0x40, 0x4 ;  /* 0x000000000004789c */ /* 0x000fe20003f0e870 */
[----:B------:R-:W-:Y:S01]  /*52f0*/  ISETP.NE.AND.EX P2, PT, RZ, UR39, PT, P2 ;  /* 0x00000027ff007c0c */ /* 0x000fe2000bf45320 */
[----:B------:R-:W-:Y:S01]  /*5300*/  UISETP.NE.AND.EX UP1, UPT, UR45, URZ, UPT, UP1 ;  /* 0x000000ff2d00728c */ /* 0x000fe2000bf25310 */
[----:B------:R-:W-:Y:S04]  /*5310*/  PLOP3.LUT P1, PT, PT, PT, UP2, 0x80, 0x8 ;  /* 0x000000000008781c */ /* 0x000fe80003f2f028 */
[----:B------:R-:W-:Y:S06]  /*5320*/  @UP2 UPLOP3.LUT UP0, UPT, UPT, UPT, UP1, 0x80, 0x8 ;  /* 0x000000000008289c */ /* 0x000fec0003f0f010 */
[----:B------:R-:W-:Y:S01]  /*5330*/  PLOP3.LUT P0, PT, PT, PT, UP0, 0x80, 0x8 ;  /* 0x000000000008781c */ /* 0x000fe20003f0f008 */
[----:B------:R-:W-:Y:S01]  /*5340*/  @!UPT UIADD3 URZ, UPT, UPT, URZ, URZ, URZ ;  /* 0x000000fffffff290 */ /* 0x000fe2000fffe0ff */
[----:B------:R-:W-:Y:S11]  /*5350*/  BRA.U !UP1, `(.L_x_86) ;  /* 0x0000000109387547 */ /* 0x000ff6000b800000 */
[----:B------:R-:W-:Y:S01]  /*5360*/  UISETP.NE.U32.AND UP0, UPT, UR38, URZ, UPT ;  /* 0x000000ff2600728c */ /* 0x000fe2000bf05070 */
[----:B------:R-:W-:Y:S02]  /*5370*/  HFMA2 R0, -RZ, RZ, 0, 5.9604644775390625e-08 ;  /* 0x00000001ff007431 */ /* 0x000fe400000001ff */
[----:B------:R-:W-:Y:S01]  /*5380*/  IMAD.MOV.U32 R95, RZ, RZ, 0x1 ;  /* 0x00000001ff5f7424 */ /* 0x000fe200078e00ff */
[----:B------:R-:W-:Y:S06]  /*5390*/  UISETP.NE.AND.EX UP0, UPT, UR39, URZ, UPT, UP0 ;  /* 0x000000ff2700728c */ /* 0x000fec000bf05300 */
[----:B------:R-:W-:Y:S05]  /*53a0*/  PLOP3.LUT P3, PT, PT, PT, UP0, 0x80, 0x8 ;  /* 0x000000000008781c */ /* 0x000fea0003f6f008 */
[----:B------:R-:W1:Y:S01]  /*53b0*/  @UP0 LDCU.64 UR6, c[0x0][0x888] ;  /* 0x00011100ff0607ac */ /* 0x000e620008000a00 */
[----:B------:R-:W-:Y:S07]  /*53c0*/  @UP0 UIMAD UR4, UR36, UR44, URZ ;  /* 0x0000002c240402a4 */ /* 0x000fee000f8e02ff */
[----:B------:R-:W-:Y:S01]  /*53d0*/  @!P3 PRMT R95, R0, 0x7610, R95 ;  /* 0x00007610005fb816 */ /* 0x000fe2000000005f */
[----:B-1----:R-:W-:Y:S03]  /*53e0*/  @UP0 UIMAD.WIDE UR6, UR4, 0x4, UR6 ;  /* 0x00000004040608a5 */ /* 0x002fe6000f8e0206 */
[----:B------:R-:W1:Y:S03]  /*53f0*/  @!UP0 LDCU UR4, c[0x0][0x880] ;  /* 0x00011000ff0487ac */ /* 0x000e660008000800 */
[----:B------:R-:W-:Y:S01]  /*5400*/  IMAD.U32 R2, RZ, RZ, UR6 ;  /* 0x00000006ff027e24 */ /* 0x000fe2000f8e00ff */
[----:B------:R-:W-:Y:S05]  /*5410*/  MOV R3, UR7 ;  /* 0x0000000700037c02 */ /* 0x000fea0008000f00 */
[----:B-----5:R2:W5:Y:S02]  /*5420*/  @P3 LDG.E R49, desc[UR46][R2.64] ;  /* 0x0000002e02313981 */ /* 0x020564000c1e1900 */
[----:B-12---:R-:W-:Y:S02]  /*5430*/  @!P3 IMAD.U32 R49, RZ, RZ, UR4 ;  /* 0x00000004ff31be24 */ /* 0x006fe4000f8e00ff */
.L_x_86:
[----:B------:R-:W-:Y:S05]  /*5440*/  @!P4 BRA `(.L_x_87) ;  /* 0x000000000020c947 */ /* 0x000fea0003800000 */
[----:B------:R-:W-:Y:S04]  /*5450*/  ISETP.NE.U32.AND P3, PT, R88, RZ, PT ;  /* 0x000000ff5800720c */ /* 0x000fe80003f65070 */
[----:B------:R-:W-:Y:S11]  /*5460*/  ISETP.NE.AND.EX P3, PT, R89, RZ, PT, P3 ;  /* 0x000000ff5900720c */ /* 0x000ff60003f65330 */
[----:B------:R-:W-:Y:S02]  /*5470*/  @!UPT UIADD3 URZ, UPT, UPT, URZ, URZ, URZ ;  /* 0x000000fffffff290 */ /* 0x000fe4000fffe0ff */
[----:B------:R-:W1:Y:S01]  /*5480*/  @P3 LDC.64 R2, c[0x0][0x8a8] ;  /* 0x00022a00ff023b82 */ /* 0x000e620000000a00 */
[----:B------:R-:W-:Y:S04]  /*5490*/  @P3 IMAD R0, R90, UR36, RZ ;  /* 0x000000245a003c24 */ /* 0x000fe8000f8e02ff */
[----:B-1----:R-:W-:Y:S05]  /*54a0*/  @P3 IMAD.WIDE R2, R0, 0x4, R2 ;  /* 0x0000000400023825 */ /* 0x002fea00078e0202 */
[----:B-----5:R1:W5:Y:S02]  /*54b0*/  @P3 LDG.E R47, desc[UR46][R2.64] ;  /* 0x0000002e022f3981 */ /* 0x020364000c1e1900 */
[----:B-1----:R-:W2:Y:S02]  /*54c0*/  @!P3 LDC R47, c[0x0][0x8a0] ;  /* 0x00022800ff2fbb82 */ /* 0x002ea40000000800 */
.L_x_87:
[----:B-----5:R-:W-:Y:S01]  /*54d0*/  FSETP.NEU.AND P4, PT, R49, RZ, PT ;  /* 0x000000ff3100720b */ /* 0x020fe20003f8d000 */
[----:B------:R-:W-:Y:S01]  /*54e0*/  BSSY B1, `(.L_x_88) ;  /* 0x0000042000017945 */ /* 0x000fe20003800000 */
[----:B------:R-:W-:Y:S01]  /*54f0*/  SEL R7, RZ, 0xffffffff, P2 ;  /* 0xffffffffff077807 */ /* 0x000fe20001000000 */
[----:B------:R-:W-:Y:S01]  /*5500*/  IMAD.MOV.U32 R115, RZ, RZ, 0x1 ;  /* 0x00000001ff737424 */ /* 0x000fe200078e00ff */
[----:B------:R-:W-:Y:S02]  /*5510*/  LOP3.LUT P3, RZ, R95, 0xff, RZ, 0xc0, !PT ;  /* 0x000000ff5fff7812 */ /* 0x000fe4000786c0ff */
[----:B------:R-:W-:Y:S02]  /*5520*/  CS2R R86, SRZ ;  /* 0x0000000000567805 */ /* 0x000fe4000001ff00 */
[----:B------:R-:W-:Y:S02]  /*5530*/  @P1 SEL R4, RZ, 0xffffffff, P4 ;  /* 0xffffffffff041807 */ /* 0x000fe40002000000 */
[----:B------:R-:W-:Y:S02]  /*5540*/  CS2R R84, SRZ ;  /* 0x0000000000547805 */ /* 0x000fe4000001ff00 */
[----:B------:R-:W-:Y:S02]  /*5550*/  LEA R0, R105, UR49, 0x3 ;  /* 0x0000003169007c11 */ /* 0x000fe4000f8e18ff */
[----:B------:R-:W-:Y:S02]  /*5560*/  CS2R R82, SRZ ;  /* 0x0000000000527805 */ /* 0x000fe4000001ff00 */
[----:B------:R-:W-:Y:S02]  /*5570*/  @P0 SEL R4, R7, R4, !P3 ;  /* 0x0000000407040207 */ /* 0x000fe40005800000 */
[----:B------:R-:W-:Y:S02]  /*5580*/  CS2R R80, SRZ ;  /* 0x0000000000507805 */ /* 0x000fe4000001ff00 */
[----:B------:R-:W-:Y:S02]  /*5590*/  LEA R113, R44, UR49, 0x3 ;  /* 0x000000312c717c11 */ /* 0x000fe4000f8e18ff */
[----:B------:R-:W-:Y:S02]  /*55a0*/  @P1 LOP3.LUT R4, R4, 0x1, RZ, 0xc0, !PT ;  /* 0x0000000104041812 */ /* 0x000fe400078ec0ff */
[----:B------:R-:W-:Y:S02]  /*55b0*/  SHF.L.U32 R2, R107, 0x1f, RZ ;  /* 0x0000001f6b027819 */ /* 0x000fe400000006ff */
[----:B------:R-:W-:Y:S02]  /*55c0*/  ISETP.NE.U32.OR P6, PT, R4, 0x1, !P1 ;  /* 0x000000010400780c */ /* 0x000fe40004fc5470 */
[----:B------:R-:W-:Y:S02]  /*55d0*/  PLOP3.LUT P2, PT, PT, PT, UP1, 0x80, 0x8 ;  /* 0x000000000008781c */ /* 0x000fe40003f4f018 */
[----:B------:R-:W-:Y:S02]  /*55e0*/  LEA.HI R5, R44, R44, RZ, 0x1 ;  /* 0x0000002c2c057211 */ /* 0x000fe400078f08ff */
[----:B------:R-:W-:Y:S02]  /*55f0*/  SEL R4, RZ, 0xffffffff, P4 ;  /* 0xffffffffff047807 */ /* 0x000fe40002000000 */
[----:B------:R-:W-:Y:S01]  /*5600*/  P2R R114, PR, RZ, 0x40 ;  /* 0x00000040ff727803 */ /* 0x000fe20000000000 */
[C---:B------:R-:W-:Y:S01]  /*5610*/  IMAD.SHL.U32 R3, R5.reuse, 0x40, RZ ;  /* 0x0000004005037824 */ /* 0x040fe200078e00ff */
[----:B------:R-:W-:Y:S03]  /*5620*/  LOP3.LUT R5, R5, 0xffe, RZ, 0xc0, !PT ;  /* 0x00000ffe05057812 */ /* 0x000fe600078ec0ff */
[----:B------:R-:W-:Y:S02]  /*5630*/  @P6 SHF.L.U32 R9, R104, 0x1f, RZ ;  /* 0x0000001f68096819 */ /* 0x000fe400000006ff */
[----:B------:R-:W-:Y:S01]  /*5640*/  @P2 SEL R4, R7, R4, !P3 ;  /* 0x0000000407042207 */ /* 0x000fe20005800000 */
[----:B------:R-:W-:Y:S01]  /*5650*/  IMAD.IADD R48, R44, 0x1, -R5 ;  /* 0x000000012c307824 */ /* 0x000fe200078e0a05 */
[----:B------:R-:W1:Y:S01]  /*5660*/  @P6 SYNCS.PHASECHK.TRANS64.TRYWAIT P1, [R0+URZ+0x60], R9 ;  /* 0x00006009000065a7 */ /* 0x000e6200080211ff */
[----:B------:R-:W-:Y:S02]  /*5670*/  LOP3.LUT R3, R3, 0xffffff80, RZ, 0xc0, !PT ;  /* 0xffffff8003037812 */ /* 0x000fe400078ec0ff */
[----:B------:R-:W-:Y:S03]  /*5680*/  LOP3.LUT R4, R4, 0x1, RZ, 0xc0, !PT ;  /* 0x0000000104047812 */ /* 0x000fe600078ec0ff */
[----:B------:R-:W-:Y:S01]  /*5690*/  IMAD.IADD R3, R46, 0x1, R3 ;  /* 0x000000012e037824 */ /* 0x000fe200078e0203 */
[----:B------:R-:W-:Y:S03]  /*56a0*/  ISETP.NE.U32.AND P5, PT, R4, 0x1, PT ;  /* 0x000000010400780c */ /* 0x000fe60003fa5070 */
[----:B------:R-:W-:Y:S01]  /*56b0*/  IMAD R48, R48, 0x100000, R3 ;  /* 0x0010000030307824 */ /* 0x000fe200078e0203 */
[----:B------:R-:W-:Y:S01]  /*56c0*/  P2R R124, PR, RZ, 0x20 ;  /* 0x00000020ff7c7803 */ /* 0x000fe20000000000 */
[----:B------:R3:W4:Y:S01]  /*56d0*/  SYNCS.PHASECHK.TRANS64.TRYWAIT P0, [R113+URZ+0xb0], R2 ;  /* 0x0000b002710075a7 */ /* 0x00072200080011ff */
[----:B-1----:R-:W-:Y:S01]  /*56e0*/  @P6 SEL R115, RZ, 0x1, !P1 ;  /* 0x00000001ff736807 */ /* 0x002fe20004800000 */
[----:B---3--:R-:W-:Y:S06]  /*56f0*/  @!P6 BRA `(.L_x_89) ;  /* 0x000000000080e947 */ /* 0x008fec0003800000 */
[----:B------:R-:W-:Y:S01]  /*5700*/  @P5 IMAD R5, R105, 0x1000, R100 ;  /* 0x0000100069055824 */ /* 0x000fe200078e0264 */
[----:B------:R-:W-:Y:S01]  /*5710*/  ISETP.NE.AND P1, PT, R115, RZ, PT ;  /* 0x000000ff7300720c */ /* 0x000fe20003f25270 */
[----:B------:R-:W-:Y:S01]  /*5720*/  BSSY B0, `(.L_x_90) ;  /* 0x000000b000007945 */ /* 0x000fe20003800000 */
[----:B------:R-:W-:Y:S01]  /*5730*/  CS2R R82, SRZ ;  /* 0x0000000000527805 */ /* 0x000fe2000001ff00 */
[----:B------:R-:W-:Y:S01]  /*5740*/  @P5 VIADD R4, R5, UR49 ;  /* 0x0000003105045c36 */ /* 0x000fe20008000000 */
[----:B------:R-:W-:Y:S02]  /*5750*/  CS2R R80, SRZ ;  /* 0x0000000000507805 */ /* 0x000fe4000001ff00 */
[----:B------:R-:W-:Y:S02]  /*5760*/  CS2R R86, SRZ ;  /* 0x0000000000567805 */ /* 0x000fe4000001ff00 */
[----:B------:R-:W-:Y:S01]  /*5770*/  CS2R R84, SRZ ;  /* 0x0000000000547805 */ /* 0x000fe2000001ff00 */
[----:B------:R-:W-:Y:S04]  /*5780*/  @P5 IMAD R4, R108, -0x10, R4 ;  /* 0xfffffff06c045824 */ /* 0x000fe800078e0204 */
[----:B------:R-:W-:Y:S05]  /*5790*/  @P1 BRA `(.L_x_91) ;  /* 0x00000000000c1947 */ /* 0x000fea0003800000 */
[----:B------:R-:W-:Y:S04]  /*57a0*/  SHF.L.U32 R3, R104, 0x1f, RZ ;  /* 0x0000001f68037819 */ /* 0x000fe800000006ff */
[----:B------:R-:W1:Y:S02]  /*57b0*/  SYNCS.PHASECHK.TRANS64.TRYWAIT P1, [R0+URZ+0x60], R3 ;  /* 0x00006003000075a7 */ /* 0x000e6400080211ff */
[----:B-1----:R-:W-:Y:S05]  /*57c0*/  @!P1 BRA `(.L_x_92) ;  /* 0x0000002400209947 */ /* 0x002fea0003800000 */
.L_x_91:
[----:B------:R-:W-:Y:S05]  /*57d0*/  BSYNC B0 ;  /* 0x0000000000007941 */ /* 0x000fea0003800000 */
.L_x_90:
[----:B------:R-:W-:Y:S01]  /*57e0*/  ISETP.NE.AND P1, PT, R124, RZ, PT ;  /* 0x000000ff7c00720c */ /* 0x000fe20003f25270 */
[----:B-1----:R-:W-:Y:S02]  /*57f0*/  VIADD R3, R0, 0x70 ;  /* 0x0000007000037836 */ /* 0x002fe40000000000 */
[----:B------:R-:W-:Y:S02]  /*5800*/  IMAD.U32 R0, RZ, RZ, UR37 ;  /* 0x00000025ff007e24 */ /* 0x000fe4000f8e00ff */
[----:B------:R-:W-:Y:S03]  /*5810*/  VIADD R105, R105, 0x1 ;  /* 0x0000000169697836 */ /* 0x000fe60000000000 */
[----:B------:R-:W-:Y:S05]  /*5820*/  PRMT R0, R0, 0x654, R3 ;  /* 0x0000065400007816 */ /* 0x000fea0000000003 */
[----:B------:R1:W3:Y:S04]  /*5830*/  @P1 LDS.128 R80, [R5+UR49+0x200] ;  /* 0x0002003105501984 */ /* 0x0002e80008000c00 */
[----:B------:R1:W1:Y:S01]  /*5840*/  @P1 LDS.128 R84, [R4+0x210] ;  /* 0x0002100004541984 */ /* 0x0002620000000c00 */
[C---:B------:R-:W-:Y:S01]  /*5850*/  ISETP.NE.AND P1, PT, R105.reuse, 0x2, PT ;  /* 0x000000026900780c */ /* 0x040fe20003f25270 */
[----:B------:R-:W-:Y:S01]  /*5860*/  @!PT LDS RZ, [RZ] ;  /* 0x00000000fffff984 */ /* 0x000fe20000000800 */
[----:B------:R-:W-:Y:S01]  /*5870*/  @!PT LDS RZ, [RZ] ;  /* 0x00000000fffff984 */ /* 0x000fe20000000800 */
[----:B------:R-:W-:Y:S01]  /*5880*/  @!PT LDS RZ, [RZ] ;  /* 0x00000000fffff984 */ /* 0x000fe20000000800 */
[----:B------:R-:W-:Y:S01]  /*5890*/  @!PT LDS RZ, [RZ] ;  /* 0x00000000fffff984 */ /* 0x000fe20000000800 */
[----:B------:R5:W-:Y:S06]  /*58a0*/  MEMBAR.ALL.CTA ;  /* 0x0000000000007992 */ /* 0x000bec0000008000 */
[----:B-----5:R-:W5:Y:S01]  /*58b0*/  FENCE.VIEW.ASYNC.S ;  /* 0x00000000000073c6 */ /* 0x020f620000000000 */
[----:B------:R-:W-:Y:S02]  /*58c0*/  SEL R3, RZ, 0x1, P1 ;  /* 0x00000001ff037807 */ /* 0x000fe40000800000 */
[----:B------:R-:W-:Y:S02]  /*58d0*/  SEL R105, R105, RZ, P1 ;  /* 0x000000ff69697207 */ /* 0x000fe40000800000 */
[----:B------:R-:W-:Y:S01]  /*58e0*/  LOP3.LUT R104, R104, R3, RZ, 0x3c, !PT ;  /* 0x0000000368687212 */ /* 0x000fe200078e3cff */
[----:B-----5:R1:W-:Y:S06]  /*58f0*/  SYNCS.ARRIVE.TRANS64.RED.A1T0 RZ, [R0+URZ], RZ ;  /* 0x000000ff00ff79a7 */ /* 0x0203ec00081004ff */
.L_x_89:
[----:B------:R-:W-:Y:S05]  /*5900*/  BSYNC B1 ;  /* 0x0000000000017941 */ /* 0x000fea0003800000 */
.L_x_88:
[----:B-1----:R-:W-:Y:S04]  /*5910*/  SHF.R.U32.HI R0, RZ, 0x15, R48 ;  /* 0x00000015ff007819 */ /* 0x002fe80000011630 */
[----:B------:R-:W-:Y:S01]  /*5920*/  LOP3.LUT P1, RZ, R0, 0x3, R101, 0x48, !PT ;  /* 0x0000000300ff7812 */ /* 0x000fe20007824865 */
[----:B------:R-:W-:Y:S01]  /*5930*/  @!UPT UIADD3 URZ, UPT, UPT, URZ, URZ, URZ ;  /* 0x000000fffffff290 */ /* 0x000fe2000fffe0ff */
[----:B----4-:R-:W-:Y:S11]  /*5940*/  @P0 BRA `(.L_x_93) ;  /* 0x0000000000080947 */ /* 0x010ff60003800000 */
[----:B------:R-:W1:Y:S02]  /*5950*/  SYNCS.PHASECHK.TRANS64.TRYWAIT P0, [R113+URZ+0xb0], R2 ;  /* 0x0000b002710075a7 */ /* 0x000e6400080011ff */
[----:B-1----:R-:W-:Y:S05]  /*5960*/  @!P0 BRA `(.L_x_94) ;  /* 0x0000002000cc8947 */ /* 0x002fea0003800000 */
.L_x_93:
[----:B------:R-:W-:Y:S05]  /*5970*/  @!P1 BRA `(.L_x_95) ;  /* 0x0000000000409947 */ /* 0x000fea0003800000 */
[----:B------:R-:W4:Y:S01]  /*5980*/  LDCU.64 UR8, c[0x4][0x70] ;  /* 0x01000e00ff0877ac */ /* 0x000f220008000a00 */
[----:B------:R-:W-:Y:S01]  /*5990*/  MOV R3, 0x0 ;  /* 0x0000000000037802 */ /* 0x000fe20000000f00 */
[----:B------:R-:W-:Y:S02]  /*59a0*/  HFMA2 R12, -RZ, RZ, 0, 5.9604644775390625e-08 ;  /* 0x00000001ff0c7431 */ /* 0x000fe400000001ff */
[----:B------:R-:W-:Y:S02]  /*59b0*/  IMAD.MOV.U32 R8, RZ, RZ, 0x192 ;  /* 0x00000192ff087424 */ /* 0x000fe400078e00ff */
[----:B------:R-:W-:Y:S01]  /*59c0*/  IMAD.MOV.U32 R13, RZ, RZ, RZ ;  /* 0x000000ffff0d7224 */ /* 0x000fe200078e00ff */
[----:B------:R-:W5:Y:S01]  /*59d0*/  LDCU.64 UR6, c[0x4][0x78] ;  /* 0x01000f00ff0677ac */ /* 0x000f620008000a00 */
[----:B-1----:R-:W1:Y:S01]  /*59e0*/  LDC.64 R2, c[0x4][R3] ;  /* 0x0100000003027b82 */ /* 0x002e620000000a00 */
[----:B------:R-:W2:Y:S01]  /*59f0*/  LDCU.64 UR4, c[0x4][0x10] ;  /* 0x01000200ff0477ac */ /* 0x000ea20008000a00 */
[----:B----4-:R-:W-:Y:S01]  /*5a00*/  MOV R5, UR9 ;  /* 0x0000000900057c02 */ /* 0x010fe20008000f00 */
[----:B------:R-:W-:Y:S01]  /*5a10*/  IMAD.U32 R4, RZ, RZ, UR8 ;  /* 0x00000008ff047e24 */ /* 0x000fe2000f8e00ff */
[----:B-----5:R-:W-:Y:S01]  /*5a20*/  MOV R7, UR7 ;  /* 0x0000000700077c02 */ /* 0x020fe20008000f00 */
[----:B------:R-:W-:Y:S01]  /*5a30*/  IMAD.U32 R6, RZ, RZ, UR6 ;  /* 0x00000006ff067e24 */ /* 0x000fe2000f8e00ff */
[----:B--2---:R-:W-:Y:S01]  /*5a40*/  MOV R11, UR5 ;  /* 0x00000005000b7c02 */ /* 0x004fe20008000f00 */
[----:B------:R-:W-:Y:S02]  /*5a50*/  IMAD.U32 R10, RZ, RZ, UR4 ;  /* 0x00000004ff0a7e24 */ /* 0x000fe4000f8e00ff */
[----:B------:R-:W-:Y:S07]  /*5a60*/  LEPC R20, `(.L_x_95) ;  /* 0x000000001014794e */ /* 0x000fee0000000000 */
[----:B-1-3--:R-:W-:Y:S05]  /*5a70*/  CALL.ABS.NOINC R2 ;  /* 0x0000000002007343 */ /* 0x00afea0003c00000 */
.L_x_95:
[-C--:B---3--:R-:W-:Y:S01]  /*5a80*/  F2FP.F16.E4M3.UNPACK_B R51, R80.reuse ;  /* 0x00000050ff33723e */ /* 0x088fe200020006ff */
[----:B------:R-:W-:Y:S05]  /*5a90*/  WARPSYNC.ALL ;  /* 0x0000000000007948 */ /* 0x000fea0003800000 */
[----:B------:R-:W-:Y:S01]  /*5aa0*/  R2UR UR4, R48 ;  /* 0x00000000300472ca */ /* 0x000fe200000e0000 */
[--C-:B------:R-:W-:Y:S01]  /*5ab0*/  HADD2.F32 R50, -RZ, R51.reuse.H0_H0 ;  /* 0x20000033ff327230 */ /* 0x100fe20000004100 */
[----:B------:R-:W-:Y:S01]  /*5ac0*/  F2FP.F16.E4M3.UNPACK_B R53, R80.H1 ;  /* 0x00000050ff35723e */ /* 0x000fe200030006ff */
[----:B------:R-:W-:Y:S01]  /*5ad0*/  HADD2.F32 R51, -RZ, R51.H1_H1 ;  /* 0x30000033ff337230 */ /* 0x000fe20000004100 */
[-C--:B------:R-:W-:Y:S01]  /*5ae0*/  F2FP.F16.E4M3.UNPACK_B R55, R81.reuse ;  /* 0x00000051ff37723e */ /* 0x080fe200020006ff */
[----:B------:R-:W-:Y:S01]  /*5af0*/  BSSY.RECONVERGENT B0, `(.L_x_96) ;  /* 0x0000099000007945 */ /* 0x000fe20003800200 */
[----:B------:R-:W-:Y:S01]  /*5b00*/  F2FP.F16.E4M3.UNPACK_B R57, R81.H1 ;  /* 0x00000051ff39723e */ /* 0x000fe200030006ff */
[--C-:B------:R-:W-:Y:S01]  /*5b10*/  HADD2.F32 R52, -RZ, R53.reuse.H0_H0 ;  /* 0x20000035ff347230 */ /* 0x100fe20000004100 */
[-C--:B------:R-:W-:Y:S01]  /*5b20*/  F2FP.F16.E4M3.UNPACK_B R59, R82.reuse ;  /* 0x00000052ff3b723e */ /* 0x080fe200020006ff */
[----:B------:R-:W-:Y:S01]  /*5b30*/  HADD2.F32 R54, -RZ, R53.H1_H1 ;  /* 0x30000035ff367230 */ /* 0x000fe20000004100 */
[----:B------:R-:W-:Y:S01]  /*5b40*/  F2FP.F16.E4M3.UNPACK_B R61, R82.H1 ;  /* 0x00000052ff3d723e */ /* 0x000fe200030006ff */
[--C-:B------:R-:W-:Y:S01]  /*5b50*/  HADD2.F32 R53, -RZ, R55.reuse.H0_H0 ;  /* 0x20000037ff357230 */ /* 0x100fe20000004100 */
[-C--:B------:R-:W-:Y:S01]  /*5b60*/  F2FP.F16.E4M3.UNPACK_B R63, R83.reuse ;  /* 0x00000053ff3f723e */ /* 0x080fe200020006ff */
[----:B------:R-:W-:Y:S01]  /*5b70*/  LDTM.16dp32bit_t0_t15.x32 R4, tmem[UR4] ;  /* 0x00000004000479ee */ /* 0x000fe20008a80000 */
[----:B------:R-:W2:Y:S01]  /*5b80*/  LDTM.16dp32bit_t16_t31.x32 R4, tmem[UR4+0x20] ;  /* 0x00002004000479ee */ /* 0x000ea20008aa0000 */
[----:B------:R-:W-:Y:S01]  /*5b90*/  SHF.L.U32 R125, R102, 0x4, RZ ;  /* 0x00000004667d7819 */ /* 0x000fe200000006ff */
[----:B------:R-:W-:Y:S01]  /*5ba0*/  HADD2.F32 R56, -RZ, R55.H1_H1 ;  /* 0x30000037ff387230 */ /* 0x000fe20000004100 */
[----:B------:R-:W-:Y:S01]  /*5bb0*/  ISETP.NE.AND P6, PT, R114, RZ, PT ;  /* 0x000000ff7200720c */ /* 0x000fe20003fc5270 */
[----:B------:R-:W-:Y:S01]  /*5bc0*/  HADD2.F32 R60, -RZ, R59.H1_H1 ;  /* 0x3000003bff3c7230 */ /* 0x000fe20000004100 */
[----:B------:R-:W-:Y:S01]  /*5bd0*/  IADD3 R114, PT, PT, R100, UR49, RZ ;  /* 0x0000003164727c10 */ /* 0x000fe2000fffe0ff */
[----:B------:R-:W-:Y:S01]  /*5be0*/  HADD2.F32 R64, -RZ, R63.H1_H1 ;  /* 0x3000003fff407230 */ /* 0x000fe20000004100 */
[----:B------:R-:W-:Y:S01]  /*5bf0*/  F2FP.F16.E4M3.UNPACK_B R65, R83.H1 ;  /* 0x00000053ff41723e */ /* 0x000fe200030006ff */
[--C-:B------:R-:W-:Y:S01]  /*5c00*/  HADD2.F32 R55, -RZ, R57.reuse.H0_H0 ;  /* 0x20000039ff377230 */ /* 0x100fe20000004100 */
[----:B------:R-:W-:Y:S01]  /*5c10*/  IADD3 R114, PT, PT, R114, R125, RZ ;  /* 0x0000007d72727210 */ /* 0x000fe20007ffe0ff */
[----:B------:R-:W-:Y:S01]  /*5c20*/  HADD2.F32 R58, -RZ, R57.H1_H1 ;  /* 0x30000039ff3a7230 */ /* 0x000fe20000004100 */
[-C--:B------:R-:W-:Y:S01]  /*5c30*/  F2FP.F16.E4M3.UNPACK_B R67, R84.reuse ;  /* 0x00000054ff43723e */ /* 0x080fe200020006ff */
[----:B------:R-:W-:Y:S01]  /*5c40*/  HADD2.F32 R57, -RZ, R59.H0_H0 ;  /* 0x2000003bff397230 */ /* 0x000fe20000004100 */
[----:B------:R-:W-:Y:S01]  /*5c50*/  F2FP.F16.E4M3.UNPACK_B R69, R84.H1 ;  /* 0x00000054ff45723e */ /* 0x000fe200030006ff */
[----:B------:R-:W-:Y:S01]  /*5c60*/  HADD2.F32 R59, -RZ, R61.H0_H0 ;  /* 0x2000003dff3b7230 */ /* 0x000fe20000004100 */
[-C--:B------:R-:W-:Y:S01]  /*5c70*/  F2FP.F16.E4M3.UNPACK_B R71, R85.reuse ;  /* 0x00000055ff47723e */ /* 0x080fe200020006ff */
[----:B------:R-:W-:Y:S01]  /*5c80*/  HADD2.F32 R68, -RZ, R67.H1_H1 ;  /* 0x30000043ff447230 */ /* 0x000fe20000004100 */
[----:B------:R-:W-:Y:S01]  /*5c90*/  F2FP.F16.E4M3.UNPACK_B R73, R85.H1 ;  /* 0x00000055ff49723e */ /* 0x000fe200030006ff */
[----:B------:R-:W-:Y:S01]  /*5ca0*/  HADD2.F32 R62, -RZ, R61.H1_H1 ;  /* 0x3000003dff3e7230 */ /* 0x000fe20000004100 */
[-C--:B------:R-:W-:Y:S01]  /*5cb0*/  F2FP.F16.E4M3.UNPACK_B R75, R86.reuse ;  /* 0x00000056ff4b723e */ /* 0x080fe200020006ff */
[----:B------:R-:W-:Y:S01]  /*5cc0*/  HADD2.F32 R61, -RZ, R63.H0_H0 ;  /* 0x2000003fff3d7230 */ /* 0x000fe20000004100 */
[----:B------:R-:W-:Y:S01]  /*5cd0*/  F2FP.F16.E4M3.UNPACK_B R77, R86.H1 ;  /* 0x00000056ff4d723e */ /* 0x000fe200030006ff */
[----:B------:R-:W-:Y:S01]  /*5ce0*/  HADD2.F32 R72, -RZ, R71.H1_H1 ;  /* 0x30000047ff487230 */ /* 0x000fe20000004100 */
[----:B------:R-:W-:Y:S01]  /*5cf0*/  F2FP.F16.E4M3.UNPACK_B R79, R87.H1 ;  /* 0x00000057ff4f723e */ /* 0x000fe200030006ff */
[C---:B--2---:R-:W-:Y:S01]  /*5d00*/  FMUL R0, R47.reuse, R4 ;  /* 0x000000042f007220 */ /* 0x044fe20000400000 */
[C---:B-1----:R-:W-:Y:S01]  /*5d10*/  FMUL R2, R47.reuse, R5 ;  /* 0x000000052f027220 */ /* 0x042fe20000400000 */
[C---:B------:R-:W-:Y:S01]  /*5d20*/  FMUL R4, R47.reuse, R8 ;  /* 0x000000082f047220 */ /* 0x040fe20000400000 */
[----:B------:R-:W-:Y:S01]  /*5d30*/  FMUL R5, R47, R9 ;  /* 0x000000092f057220 */ /* 0x000fe20000400000 */
[C---:B------:R-:W-:Y:S01]  /*5d40*/  FFMA R0, R49.reuse, R50, R0 ;  /* 0x0000003231007223 */ /* 0x040fe20000000000 */
[----:B------:R-:W-:Y:S01]  /*5d50*/  FFMA R2, R49, R51, R2 ;  /* 0x0000003331027223 */ /* 0x000fe20000000002 */
[C---:B------:R-:W-:Y:S01]  /*5d60*/  FMUL R8, R47.reuse, R12 ;  /* 0x0000000c2f087220 */ /* 0x040fe20000400000 */
[C---:B------:R-:W-:Y:S01]  /*5d70*/  FMUL R9, R47.reuse, R13 ;  /* 0x0000000d2f097220 */ /* 0x040fe20000400000 */
[C---:B------:R-:W-:Y:S01]  /*5d80*/  FMUL R12, R47.reuse, R16 ;  /* 0x000000102f0c7220 */ /* 0x040fe20000400000 */
[C---:B------:R-:W-:Y:S01]  /*5d90*/  FMUL R13, R47.reuse, R17 ;  /* 0x000000112f0d7220 */ /* 0x040fe20000400000 */
[C---:B------:R-:W-:Y:S01]  /*5da0*/  FMUL R16, R47.reuse, R20 ;  /* 0x000000142f107220 */ /* 0x040fe20000400000 */
[C---:B------:R-:W-:Y:S01]  /*5db0*/  FMUL R17, R47.reuse, R21 ;  /* 0x000000152f117220 */ /* 0x040fe20000400000 */
[C---:B------:R-:W-:Y:S01]  /*5dc0*/  FMUL R20, R47.reuse, R24 ;  /* 0x000000182f147220 */ /* 0x040fe20000400000 */
[C---:B------:R-:W-:Y:S01]  /*5dd0*/  FMUL R21, R47.reuse, R25 ;  /* 0x000000192f157220 */ /* 0x040fe20000400000 */
[----:B------:R-:W-:Y:S02]  /*5de0*/  HADD2.F32 R76, -RZ, R75.H1_H1 ;  /* 0x3000004bff4c7230 */ /* 0x000fe40000004100 */
[C---:B------:R-:W-:Y:S01]  /*5df0*/  FMUL R24, R47.reuse, R28 ;  /* 0x0000001c2f187220 */ /* 0x040fe20000400000 */
[C---:B------:R-:W-:Y:S01]  /*5e00*/  FMUL R25, R47.reuse, R29 ;  /* 0x0000001d2f197220 */ /* 0x040fe20000400000 */
[C---:B------:R-:W-:Y:S01]  /*5e10*/  FMUL R28, R47.reuse, R32 ;  /* 0x000000202f1c7220 */ /* 0x040fe20000400000 */
[C---:B------:R-:W-:Y:S01]  /*5e20*/  FMUL R29, R47.reuse, R33 ;  /* 0x000000212f1d7220 */ /* 0x040fe20000400000 */
[C---:B------:R-:W-:Y:S01]  /*5e30*/  FMUL R3, R47.reuse, R6 ;  /* 0x000000062f037220 */ /* 0x040fe20000400000 */
[C---:B------:R-:W-:Y:S01]  /*5e40*/  FMUL R7, R47.reuse, R7 ;  /* 0x000000072f077220 */ /* 0x040fe20000400000 */
[C---:B------:R-:W-:Y:S01]  /*5e50*/  FMUL R6, R47.reuse, R10 ;  /* 0x0000000a2f067220 */ /* 0x040fe20000400000 */
[----:B------:R-:W-:Y:S01]  /*5e60*/  FMUL R11, R47, R11 ;  /* 0x0000000b2f0b7220 */ /* 0x000fe20000400000 */
[C---:B------:R-:W-:Y:S01]  /*5e70*/  FFMA R3, R49.reuse, R52, R3 ;  /* 0x0000003431037223 */ /* 0x040fe20000000003 */
[C---:B------:R-:W-:Y:S01]  /*5e80*/  FFMA R7, R49.reuse, R54, R7 ;  /* 0x0000003631077223 */ /* 0x040fe20000000007 */
[C---:B------:R-:W-:Y:S01]  /*5e90*/  FFMA R4, R49.reuse, R53, R4 ;  /* 0x0000003531047223 */ /* 0x040fe20000000004 */
[----:B------:R-:W-:Y:S01]  /*5ea0*/  F2FP.F16.E4M3.UNPACK_B R50, R87 ;  /* 0x00000057ff32723e */ /* 0x000fe200020006ff */
[C---:B------:R-:W-:Y:S01]  /*5eb0*/  FFMA R5, R49.reuse, R56, R5 ;  /* 0x0000003831057223 */ /* 0x040fe20000000005 */
[----:B------:R-:W-:Y:S01]  /*5ec0*/  FFMA R6, R49, R55, R6 ;  /* 0x0000003731067223 */ /* 0x000fe20000000006 */
[----:B------:R-:W-:Y:S01]  /*5ed0*/  F2FP.SATFINITE.E4M3.F32.PACK_AB_MERGE_C R117, R7, R3, RZ ;  /* 0x000000030775723e */ /* 0x000fe200048070ff */
[C---:B------:R-:W-:Y:S01]  /*5ee0*/  FFMA R11, R49.reuse, R58, R11 ;  /* 0x0000003a310b7223 */ /* 0x040fe2000000000b */
[C---:B------:R-:W-:Y:S01]  /*5ef0*/  FFMA R8, R49.reuse, R57, R8 ;  /* 0x0000003931087223 */ /* 0x040fe20000000008 */
[----:B------:R-:W-:Y:S01]  /*5f00*/  ISETP.NE.AND P0, PT, R110, RZ, PT ;  /* 0x000000ff6e00720c */ /* 0x000fe20003f05270 */
[----:B------:R-:W-:Y:S01]  /*5f10*/  FFMA R9, R49, R60, R9 ;  /* 0x0000003c31097223 */ /* 0x000fe20000000009 */
[----:B------:R-:W-:Y:S01]  /*5f20*/  F2FP.SATFINITE.E4M3.F32.PACK_AB_MERGE_C R116, R2, R0, R117 ;  /* 0x000000000274723e */ /* 0x000fe20004807075 */
[--C-:B------:R-:W-:Y:S01]  /*5f30*/  HADD2.F32 R51, -RZ, R50.reuse.H0_H0 ;  /* 0x20000032ff337230 */ /* 0x100fe20000004100 */
[----:B------:R-:W-:Y:S01]  /*5f40*/  F2FP.SATFINITE.E4M3.F32.PACK_AB_MERGE_C R117, R11, R6, RZ ;  /* 0x000000060b75723e */ /* 0x000fe200048070ff */
[----:B------:R-:W-:Y:S02]  /*5f50*/  HADD2.F32 R50, -RZ, R50.H1_H1 ;  /* 0x30000032ff327230 */ /* 0x000fe40000004100 */
[C---:B------:R-:W-:Y:S01]  /*5f60*/  FMUL R10, R47.reuse, R14 ;  /* 0x0000000e2f0a7220 */ /* 0x040fe20000400000 */
[----:B------:R-:W-:Y:S01]  /*5f70*/  FMUL R15, R47, R15 ;  /* 0x0000000f2f0f7220 */ /* 0x000fe20000400000 */
[--C-:B------:R-:W-:Y:S01]  /*5f80*/  HADD2.F32 R63, -RZ, R65.reuse.H0_H0 ;  /* 0x20000041ff3f7230 */ /* 0x100fe20000004100 */
[----:B------:R-:W-:Y:S01]  /*5f90*/  F2FP.SATFINITE.E4M3.F32.PACK_AB_MERGE_C R117, R5, R4, R117 ;  /* 0x000000040575723e */ /* 0x000fe20004807075 */
[C---:B------:R-:W-:Y:S01]  /*5fa0*/  FFMA R10, R49.reuse, R59, R10 ;  /* 0x0000003b310a7223 */ /* 0x040fe2000000000a */
[C---:B------:R-:W-:Y:S01]  /*5fb0*/  FFMA R15, R49.reuse, R62, R15 ;  /* 0x0000003e310f7223 */ /* 0x040fe2000000000f */
[C---:B------:R-:W-:Y:S01]  /*5fc0*/  FFMA R12, R49.reuse, R61, R12 ;  /* 0x0000003d310c7223 */ /* 0x040fe2000000000c */
[----:B------:R-:W-:Y:S01]  /*5fd0*/  FFMA R13, R49, R64, R13 ;  /* 0x00000040310d7223 */ /* 0x000fe2000000000d */
[----:B------:R-:W-:Y:S02]  /*5fe0*/  HADD2.F32 R66, -RZ, R65.H1_H1 ;  /* 0x30000041ff427230 */ /* 0x000fe40000004100 */
[C---:B------:R-:W-:Y:S01]  /*5ff0*/  FMUL R14, R47.reuse, R18 ;  /* 0x000000122f0e7220 */ /* 0x040fe20000400000 */
[----:B------:R-:W-:Y:S02]  /*6000*/  HADD2.F32 R65, -RZ, R67.H0_H0 ;  /* 0x20000043ff417230 */ /* 0x000fe40000004100 */
[----:B------:R-:W-:Y:S01]  /*6010*/  FMUL R19, R47, R19 ;  /* 0x000000132f137220 */ /* 0x000fe20000400000 */
[--C-:B------:R-:W-:Y:S02]  /*6020*/  HADD2.F32 R67, -RZ, R69.reuse.H0_H0 ;  /* 0x20000045ff437230 */ /* 0x100fe40000004100 */
[----:B------:R-:W-:Y:S01]  /*6030*/  FFMA R14, R49, R63, R14 ;  /* 0x0000003f310e7223 */ /* 0x000fe2000000000e */
[----:B------:R-:W-:Y:S02]  /*6040*/  HADD2.F32 R70, -RZ, R69.H1_H1 ;  /* 0x30000045ff467230 */ /* 0x000fe40000004100 */
[----:B------:R-:W-:Y:S01]  /*6050*/  FMUL R18, R47, R22 ;  /* 0x000000162f127220 */ /* 0x000fe20000400000 */
[----:B------:R-:W-:Y:S02]  /*6060*/  HADD2.F32 R69, -RZ, R71.H0_H0 ;  /* 0x20000047ff457230 */ /* 0x000fe40000004100 */
[----:B------:R-:W-:Y:S01]  /*6070*/  FFMA R19, R49, R66, R19 ;  /* 0x0000004231137223 */ /* 0x000fe20000000013 */
[----:B------:R-:W-:Y:S01]  /*6080*/  FMUL R23, R47, R23 ;  /* 0x000000172f177220 */ /* 0x000fe20000400000 */
[C---:B------:R-:W-:Y:S01]  /*6090*/  FFMA R16, R49.reuse, R65, R16 ;  /* 0x0000004131107223 */ /* 0x040fe20000000010 */
[C---:B------:R-:W-:Y:S01]  /*60a0*/  FFMA R17, R49.reuse, R68, R17 ;  /* 0x0000004431117223 */ /* 0x040fe20000000011 */
        /* <DEDUP_REMOVED lines=23> */
[----:B------:R-:W-:Y:S01]  /*6220*/  F2FP.SATFINITE.E4M3.F32.PACK_AB_MERGE_C R118, R15, R10, RZ ;  /* 0x0000000a0f76723e */ /* 0x000fe200048070ff */
[----:B------:R-:W-:Y:S01]  /*6230*/  FFMA R28, R49, R51, R28 ;  /* 0x00000033311c7223 */ /* 0x000fe2000000001c */
[----:B------:R-:W-:Y:S01]  /*6240*/  F2FP.SATFINITE.E4M3.F32.PACK_AB_MERGE_C R119, R19, R14, RZ ;  /* 0x0000000e1377723e */ /* 0x000fe200048070ff */
[C---:B------:R-:W-:Y:S01]  /*6250*/  FFMA R29, R49.reuse, R50, R29 ;  /* 0x00000032311d7223 */ /* 0x040fe2000000001d */
[C---:B------:R-:W-:Y:S01]  /*6260*/  FFMA R30, R49.reuse, R77, R30 ;  /* 0x0000004d311e7223 */ /* 0x040fe2000000001e */
[----:B------:R-:W-:Y:S01]  /*6270*/  FFMA R35, R49, R52, R35 ;  /* 0x0000003431237223 */ /* 0x000fe20000000023 */
[----:B------:R-:W-:Y:S02]  /*6280*/  F2FP.SATFINITE.E4M3.F32.PACK_AB_MERGE_C R118, R9, R8, R118 ;  /* 0x000000080976723e */ /* 0x000fe40004807076 */
[----:B------:R-:W-:Y:S02]  /*6290*/  F2FP.SATFINITE.E4M3.F32.PACK_AB_MERGE_C R119, R13, R12, R119 ;  /* 0x0000000c0d77723e */ /* 0x000fe40004807077 */
[----:B------:R-:W-:Y:S02]  /*62a0*/  F2FP.SATFINITE.E4M3.F32.PACK_AB_MERGE_C R120, R23, R18, RZ ;  /* 0x000000121778723e */ /* 0x000fe400048070ff */
[----:B------:R-:W-:Y:S01]  /*62b0*/  F2FP.SATFINITE.E4M3.F32.PACK_AB_MERGE_C R121, R27, R22, RZ ;  /* 0x000000161b79723e */ /* 0x000fe200048070ff */
[----:B------:R1:W-:Y:S01]  /*62c0*/  STS.128 [R100+UR49+0x2200], R116 ;  /* 0x0022007464007988 */ /* 0x0003e20008000c31 */
[----:B------:R-:W-:Y:S02]  /*62d0*/  F2FP.SATFINITE.E4M3.F32.PACK_AB_MERGE_C R122, R31, R26, RZ ;  /* 0x0000001a1f7a723e */ /* 0x000fe400048070ff */
[----:B------:R-:W-:Y:S02]  /*62e0*/  F2FP.SATFINITE.E4M3.F32.PACK_AB_MERGE_C R123, R35, R30, RZ ;  /* 0x0000001e237b723e */ /* 0x000fe400048070ff */
[----:B------:R-:W-:Y:S02]  /*62f0*/  F2FP.SATFINITE.E4M3.F32.PACK_AB_MERGE_C R120, R17, R16, R120 ;  /* 0x000000101178723e */ /* 0x000fe40004807078 */
[----:B------:R-:W-:Y:S02]  /*6300*/  F2FP.SATFINITE.E4M3.F32.PACK_AB_MERGE_C R121, R21, R20, R121 ;  /* 0x000000141579723e */ /* 0x000fe40004807079 */
[----:B------:R-:W-:Y:S02]  /*6310*/  F2FP.SATFINITE.E4M3.F32.PACK_AB_MERGE_C R122, R25, R24, R122 ;  /* 0x00000018197a723e */ /* 0x000fe4000480707a */
[----:B------:R-:W-:Y:S02]  /*6320*/  F2FP.SATFINITE.E4M3.F32.PACK_AB_MERGE_C R123, R29, R28, R123 ;  /* 0x0000001c1d7b723e */ /* 0x000fe4000480707b */
[----:B------:R-:W-:Y:S02]  /*6330*/  LEA R32, R105, UR49, 0x3 ;  /* 0x0000003169207c11 */ /* 0x000fe4000f8e18ff */
[----:B------:R-:W-:Y:S01]  /*6340*/  @P6 SHF.L.U32 R33, R104, 0x1f, RZ ;  /* 0x0000001f68216819 */ /* 0x000fe200000006ff */
[----:B------:R1:W-:Y:S01]  /*6350*/  STS.128 [R114+0x2210], R120 ;  /* 0x0022107872007388 */ /* 0x0003e20000000c00 */
[----:B------:R-:W-:Y:S01]  /*6360*/  @!PT LDS RZ, [RZ] ;  /* 0x00000000fffff984 */ /* 0x000fe20000000800 */
[----:B------:R-:W-:Y:S01]  /*6370*/  @!PT LDS RZ, [RZ] ;  /* 0x00000000fffff984 */ /* 0x000fe20000000800 */
[----:B------:R-:W-:Y:S01]  /*6380*/  @!PT LDS RZ, [RZ] ;  /* 0x00000000fffff984 */ /* 0x000fe20000000800 */
[----:B------:R-:W-:Y:S01]  /*6390*/  @!PT LDS RZ, [RZ] ;  /* 0x00000000fffff984 */ /* 0x000fe20000000800 */
[----:B------:R2:W-:Y:S07]  /*63a0*/  MEMBAR.ALL.CTA ;  /* 0x0000000000007992 */ /* 0x0005ee0000008000 */
[----:B--2---:R-:W2:Y:S02]  /*63b0*/  FENCE.VIEW.ASYNC.S ;  /* 0x00000000000073c6 */ /* 0x004ea40000000000 */
[----:B--2---:R-:W-:Y:S06]  /*63c0*/  BAR.SYNC.DEFER_BLOCKING 0x1, 0x80 ;  /* 0x0042000000007b1d */ /* 0x004fec0000010000 */
[----:B------:R-:W-:Y:S05]  /*63d0*/  @P0 BRA `(.L_x_97) ;  /* 0x0000000000280947 */ /* 0x000fea0003800000 */
[----:B------:R-:W-:Y:S02]  /*63e0*/  UIADD3 UR4, UPT, UPT, UR49, 0x2200, URZ ;  /* 0x0000220031047890 */ /* 0x000fe4000fffe0ff */
[----:B------:R-:W-:Y:S01]  /*63f0*/  UIADD3 UR6, UP0, UPT, UR52, 0x680, URZ ;  /* 0x0000068034067890 */ /* 0x000fe2000ff1e0ff */
[----:B------:R-:W-:Y:S03]  /*6400*/  UMOV UR43, UR36 ;  /* 0x00000024002b7c82 */ /* 0x000fe60008000000 */
[----:B------:R-:W-:Y:S01]  /*6410*/  MOV R109, UR4 ;  /* 0x00000004006d7c02 */ /* 0x000fe20008000f00 */
[----:B------:R-:W-:Y:S03]  /*6420*/  UIADD3.X UR7, UPT, UPT, URZ, UR53, URZ, UP0, !UPT ;  /* 0x00000035ff077290 */ /* 0x000fe600087fe4ff */
[----:B------:R-:W-:Y:S11]  /*6430*/  R2UR UR40, R109 ;  /* 0x000000006d2872ca */ /* 0x000ff600000e0000 */
[----:B------:R-:W-:Y:S02]  /*6440*/  @!UPT UIADD3 URZ, UPT, UPT, URZ, URZ, URZ ;  /* 0x000000fffffff290 */ /* 0x000fe4000fffe0ff */
[----:B------:R2:W-:Y:S01]  /*6450*/  UTMASTG.3D [UR40], [UR6] ;  /* 0x00000028060073b5 */ /* 0x0005e20008010000 */
[----:B------:R0:W-:Y:S01]  /*6460*/  UTMACMDFLUSH ;  /* 0x00000000000079b7 */ /* 0x0001e20000000000 */
[----:B--2---:R-:W-:Y:S04]  /*6470*/  DEPBAR.LE SB0, 0x1 ;  /* 0x000080400000791a */ /* 0x004fe80000000000 */
.L_x_97:
[----:B------:R-:W-:Y:S05]  /*6480*/  BSYNC.RECONVERGENT B0 ;  /* 0x0000000000007941 */ /* 0x000fea0003800200 */
.L_x_96:
[----:B------:R-:W-:Y:S06]  /*6490*/  BAR.SYNC.DEFER_BLOCKING 0x1, 0x80 ;  /* 0x0042000000007b1d */ /* 0x000fec0000010000 */
[----:B------:R-:W2:Y:S01]  /*64a0*/  @P6 SYNCS.PHASECHK.TRANS64.TRYWAIT P0, [R32+URZ+0x60], R33 ;  /* 0x00006021200065a7 */ /* 0x000ea200080011ff */
[----:B------:R-:W-:Y:S01]  /*64b0*/  BSSY B1, `(.L_x_98) ;  /* 0x0000020000017945 */ /* 0x000fe20003800000 */
[----:B--2---:R-:W-:Y:S03]  /*64c0*/  @P6 SEL R115, RZ, 0x1, !P0 ;  /* 0x00000001ff736807 */ /* 0x004fe60004000000 */
[----:B------:R-:W-:Y:S05]  /*64d0*/  @!P6 BRA `(.L_x_99) ;  /* 0x000000000074e947 */ /* 0x000fea0003800000 */
[----:B------:R-:W-:Y:S01]  /*64e0*/  ISETP.NE.AND P1, PT, R124, RZ, PT ;  /* 0x000000ff7c00720c */ /* 0x000fe20003f25270 */
[----:B------:R-:W-:Y:S01]  /*64f0*/  BSSY B0, `(.L_x_100) ;  /* 0x0000009000007945 */ /* 0x000fe20003800000 */
[----:B------:R-:W-:Y:S11]  /*6500*/  ISETP.NE.AND P0, PT, R115, RZ, PT ;  /* 0x000000ff7300720c */ /* 0x000ff60003f05270 */
[----:B------:R-:W-:Y:S05]  /*6510*/  @P1 IMAD R0, R105, 0x1000, R100 ;  /* 0x0000100069001824 */ /* 0x000fea00078e0264 */
[----:B------:R-:W-:Y:S05]  /*6520*/  @P1 IADD3 R2, PT, PT, R0, UR49, RZ ;  /* 0x0000003100021c10 */ /* 0x000fea000fffe0ff */
[----:B------:R-:W-:Y:S01]  /*6530*/  @P1 IMAD.IADD R2, R2, 0x1, R125 ;  /* 0x0000000102021824 */ /* 0x000fe200078e027d */
[----:B------:R-:W-:Y:S06]  /*6540*/  @P0 BRA `(.L_x_101) ;  /* 0x00000000000c0947 */ /* 0x000fec0003800000 */
[----:B------:R-:W-:Y:S04]  /*6550*/  SHF.L.U32 R3, R104, 0x1f, RZ ;  /* 0x0000001f68037819 */ /* 0x000fe800000006ff */
[----:B------:R-:W2:Y:S02]  /*6560*/  SYNCS.PHASECHK.TRANS64.TRYWAIT P0, [R32+URZ+0x60], R3 ;  /* 0x00006003200075a7 */ /* 0x000ea400080011ff */
[----:B--2---:R-:W-:Y:S05]  /*6570*/  @!P0 BRA `(.L_x_102) ;  /* 0x0000001400dc8947 */ /* 0x004fea0003800000 */
.L_x_101:
[----:B------:R-:W-:Y:S05]  /*6580*/  BSYNC B0 ;  /* 0x0000000000007941 */ /* 0x000fea0003800000 */
.L_x_100:
[----:B------:R-:W-:Y:S01]  /*6590*/  ISETP.NE.AND P0, PT, R124, RZ, PT ;  /* 0x000000ff7c00720c */ /* 0x000fe20003f05270 */
[----:B--2---:R-:W-:Y:S02]  /*65a0*/  VIADD R32, R32, 0x70 ;  /* 0x0000007020207836 */ /* 0x004fe40000000000 */
[----:B------:R-:W-:Y:S02]  /*65b0*/  IMAD.U32 R3, RZ, RZ, UR37 ;  /* 0x00000025ff037e24 */ /* 0x000fe4000f8e00ff */
[----:B------:R-:W-:Y:S03]  /*65c0*/  VIADD R105, R105, 0x1 ;  /* 0x0000000169697836 */ /* 0x000fe60000000000 */
[----:B------:R-:W-:Y:S05]  /*65d0*/  PRMT R3, R3, 0x654, R32 ;  /* 0x0000065403037816 */ /* 0x000fea0000000020 */
[----:B------:R2:W3:Y:S04]  /*65e0*/  @P0 LDS.128 R80, [R0+UR49+0x200] ;  /* 0x0002003100500984 */ /* 0x0004e80008000c00 */
[----:B------:R2:W4:Y:S01]  /*65f0*/  @P0 LDS.128 R84, [R2+0x210] ;  /* 0x0002100002540984 */ /* 0x0005220000000c00 */
[C---:B------:R-:W-:Y:S01]  /*6600*/  ISETP.NE.AND P0, PT, R105.reuse, 0x2, PT ;  /* 0x000000026900780c */ /* 0x040fe20003f05270 */
[----:B------:R-:W-:Y:S01]  /*6610*/  @!PT LDS RZ, [RZ] ;  /* 0x00000000fffff984 */ /* 0x000fe20000000800 */
[----:B------:R-:W-:Y:S01]  /*6620*/  @!PT LDS RZ, [RZ] ;  /* 0x00000000fffff984 */ /* 0x000fe20000000800 */
[----:B------:R-:W-:Y:S01]  /*6630*/  @!PT LDS RZ, [RZ] ;  /* 0x00000000fffff984 */ /* 0x000fe20000000800 */
[----:B------:R-:W-:Y:S01]  /*6640*/  @!PT LDS RZ, [RZ] ;  /* 0x00000000fffff984 */ /* 0x000fe20000000800 */
[----:B------:R5:W-:Y:S06]  /*6650*/  MEMBAR.ALL.CTA ;  /* 0x0000000000007992 */ /* 0x000bec0000008000 */
[----:B-----5:R-:W5:Y:S01]  /*6660*/  FENCE.VIEW.ASYNC.S ;  /* 0x00000000000073c6 */ /* 0x020f620000000000 */
[----:B------:R-:W-:Y:S01]  /*6670*/  SEL R105, R105, RZ, P0 ;  /* 0x000000ff69697207 */ /* 0x000fe20000000000 */
[----:B-----5:R5:W-:Y:S02]  /*6680*/  SYNCS.ARRIVE.TRANS64.RED.A1T0 RZ, [R3+URZ], RZ ;  /* 0x000000ff03ff79a7 */ /* 0x020be400081004ff */
[----:B-----5:R-:W-:Y:S04]  /*6690*/  SEL R3, RZ, 0x1, P0 ;  /* 0x00000001ff037807 */ /* 0x020fe80000000000 */
[----:B--23--:R-:W-:Y:S02]  /*66a0*/  LOP3.LUT R104, R104, R3, RZ, 0x3c, !PT ;  /* 0x0000000368687212 */ /* 0x00cfe400078e3cff */
.L_x_99:
[----:B------:R-:W-:Y:S05]  /*66b0*/  BSYNC B1 ;  /* 0x0000000000017941 */ /* 0x000fea0003800000 */
.L_x_98:
[----:B------:R-:W-:Y:S05]  /*66c0*/  VIADD R0, R48, 0x40 ;  /* 0x0000004030007836 */ /* 0x000fea0000000000 */
[----:B------:R-:W-:Y:S04]  /*66d0*/  SHF.R.U32.HI R0, RZ, 0x15, R0 ;  /* 0x00000015ff007819 */ /* 0x000fe80000011600 */
[----:B------:R-:W-:Y:S11]  /*66e0*/  LOP3.LUT P0, RZ, R0, 0x3, R101, 0x48, !PT ;  /* 0x0000000300ff7812 */ /* 0x000ff60007804865 */
[----:B------:R-:W-:Y:S02]  /*66f0*/  @!UPT UIADD3 URZ, UPT, UPT, URZ, URZ, URZ ;  /* 0x000000fffffff290 */ /* 0x000fe4000fffe0ff */
[----:B------:R-:W-:Y:S05]  /*6700*/  @!P0 BRA `(.L_x_103) ;  /* 0x0000000000408947 */ /* 0x000fea0003800000 */
[----:B------:R-:W2:Y:S01]  /*6710*/  LDCU.64 UR8, c[0x4][0x70] ;  /* 0x01000e00ff0877ac */ /* 0x000ea20008000a00 */
[----:B------:R-:W-:Y:S01]  /*6720*/  MOV R3, 0x0 ;  /* 0x0000000000037802 */ /* 0x000fe20000000f00 */
[----:B------:R-:W-:Y:S02]  /*6730*/  HFMA2 R12, -RZ, RZ, 0, 5.9604644775390625e-08 ;  /* 0x00000001ff0c7431 */ /* 0x000fe400000001ff */
[----:B------:R-:W-:Y:S02]  /*6740*/  IMAD.MOV.U32 R8, RZ, RZ, 0x192 ;  /* 0x00000192ff087424 */ /* 0x000fe400078e00ff */
[----:B------:R-:W-:Y:S01]  /*6750*/  IMAD.MOV.U32 R13, RZ, RZ, RZ ;  /* 0x000000ffff0d7224 */ /* 0x000fe200078e00ff */
[----:B------:R-:W3:Y:S01]  /*6760*/  LDCU.64 UR6, c[0x4][0x78] ;  /* 0x01000f00ff0677ac */ /* 0x000ee20008000a00 */
[----:B------:R-:W1:Y:S01]  /*6770*/  LDC.64 R2, c[0x4][R3] ;  /* 0x0100000003027b82 */ /* 0x000e620000000a00 */
[----:B------:R-:W5:Y:S01]  /*6780*/  LDCU.64 UR4, c[0x4][0x10] ;  /* 0x01000200ff0477ac */ /* 0x000f620008000a00 */
[----:B--2---:R-:W-:Y:S01]  /*6790*/  MOV R5, UR9 ;  /* 0x0000000900057c02 */ /* 0x004fe20008000f00 */
[----:B------:R-:W-:Y:S01]  /*67a0*/  IMAD.U32 R4, RZ, RZ, UR8 ;  /* 0x00000008ff047e24 */ /* 0x000fe2000f8e00ff */
[----:B---3--:R-:W-:Y:S01]  /*67b0*/  MOV R7, UR7 ;  /* 0x0000000700077c02 */ /* 0x008fe20008000f00 */
[----:B------:R-:W-:Y:S01]  /*67c0*/  IMAD.U32 R6, RZ, RZ, UR6 ;  /* 0x00000006ff067e24 */ /* 0x000fe2000f8e00ff */
[----:B-----5:R-:W-:Y:S01]  /*67d0*/  MOV R11, UR5 ;  /* 0x00000005000b7c02 */ /* 0x020fe20008000f00 */
[----:B------:R-:W-:Y:S02]  /*67e0*/  IMAD.U32 R10, RZ, RZ, UR4 ;  /* 0x00000004ff0a7e24 */ /* 0x000fe4000f8e00ff */
[----:B------:R-:W-:Y:S07]  /*67f0*/  LEPC R20, `(.L_x_103) ;  /* 0x000000001014794e */ /* 0x000fee0000000000 */
[----:B-1--4-:R-:W-:Y:S05]  /*6800*/  CALL.ABS.NOINC R2 ;  /* 0x0000000002007343 */ /* 0x012fea0003c00000 */
.L_x_103:
[----:B------:R-:W-:Y:S01]  /*6810*/  ISETP.NE.AND P0, PT, R110, RZ, PT ;  /* 0x000000ff6e00720c */ /* 0x000fe20003f05270 */
[----:B------:R-:W-:Y:S05]  /*6820*/  WARPSYNC.ALL ;  /* 0x0000000000007948 */ /* 0x000fea0003800000 */
[----:B------:R-:W-:Y:S01]  /*6830*/  R2UR UR4, R48 ;  /* 0x00000000300472ca */ /* 0x000fe200000e0000 */
[----:B------:R-:W-:Y:S01]  /*6840*/  BSSY.RECONVERGENT B0, `(.L_x_104) ;  /* 0x000009c000007945 */ /* 0x000fe20003800200 */
[-C--:B------:R-:W-:Y:S02]  /*6850*/  F2FP.F16.E4M3.UNPACK_B R51, R80.reuse ;  /* 0x00000050ff33723e */ /* 0x080fe400020006ff */
[----:B------:R-:W-:Y:S02]  /*6860*/  F2FP.F16.E4M3.UNPACK_B R80, R80.H1 ;  /* 0x00000050ff50723e */ /* 0x000fe400030006ff */
[-C--:B------:R-:W-:Y:S01]  /*6870*/  F2FP.F16.E4M3.UNPACK_B R55, R81.reuse ;  /* 0x00000051ff37723e */ /* 0x080fe200020006ff */
[--C-:B------:R-:W-:Y:S01]  /*6880*/  HADD2.F32 R50, -RZ, R51.reuse.H0_H0 ;  /* 0x20000033ff327230 */ /* 0x100fe20000004100 */
[----:B------:R-:W-:Y:S01]  /*6890*/  F2FP.F16.E4M3.UNPACK_B R81, R81.H1 ;  /* 0x00000051ff51723e */ /* 0x000fe200030006ff */
[----:B------:R-:W-:Y:S01]  /*68a0*/  HADD2.F32 R52, -RZ, R51.H1_H1 ;  /* 0x30000033ff347230 */ /* 0x000fe20000004100 */
[-C--:B------:R-:W-:Y:S01]  /*68b0*/  F2FP.F16.E4M3.UNPACK_B R59, R82.reuse ;  /* 0x00000052ff3b723e */ /* 0x080fe200020006ff */
[--C-:B------:R-:W-:Y:S01]  /*68c0*/  HADD2.F32 R51, -RZ, R80.reuse.H0_H0 ;  /* 0x20000050ff337230 */ /* 0x100fe20000004100 */
[----:B------:R-:W-:Y:S01]  /*68d0*/  F2FP.F16.E4M3.UNPACK_B R82, R82.H1 ;  /* 0x00000052ff52723e */ /* 0x000fe200030006ff */
[----:B------:R-:W-:Y:S01]  /*68e0*/  LDTM.16dp32bit_t0_t15.x32 R4, tmem[UR4+0x40] ;  /* 0x00004004000479ee */ /* 0x000fe20008a80000 */
[----:B------:R-:W2:Y:S01]  /*68f0*/  LDTM.16dp32bit_t16_t31.x32 R4, tmem[UR4+0x60] ;  /* 0x00006004000479ee */ /* 0x000ea20008aa0000 */
[----:B------:R-:W-:Y:S01]  /*6900*/  NOP ;  /* 0x0000000000007918 */ /* 0x000fe20000000000 */
[--C-:B------:R-:W-:Y:S01]  /*6910*/  HADD2.F32 R53, -RZ, R55.reuse.H0_H0 ;  /* 0x20000037ff357230 */ /* 0x100fe20000004100 */
[----:B------:R-:W-:Y:S01]  /*6920*/  R2UR UR5, R113 ;  /* 0x00000000710572ca */ /* 0x000fe200000e0000 */
[----:B------:R-:W-:Y:S01]  /*6930*/  HADD2.F32 R56, -RZ, R55.H1_H1 ;  /* 0x30000037ff387230 */ /* 0x000fe20000004100 */
[----:B------:R-:W-:Y:S01]  /*6940*/  F2FP.F16.E4M3.UNPACK_B R63, R83 ;  /* 0x00000053ff3f723e */ /* 0x000fe200020006ff */
[--C-:B------:R-:W-:Y:S01]  /*6950*/  HADD2.F32 R57, -RZ, R59.reuse.H0_H0 ;  /* 0x2000003bff397230 */ /* 0x100fe20000004100 */
[----:B----4-:R-:W-:Y:S01]  /*6960*/  F2FP.F16.E4M3.UNPACK_B R67, R84 ;  /* 0x00000054ff43723e */ /* 0x010fe200020006ff */
[----:B------:R-:W-:Y:S01]  /*6970*/  HADD2.F32 R60, -RZ, R59.H1_H1 ;  /* 0x3000003bff3c7230 */ /* 0x000fe20000004100 */
[----:B------:R-:W-:Y:S01]  /*6980*/  F2FP.F16.E4M3.UNPACK_B R71, R85 ;  /* 0x00000055ff47723e */ /* 0x000fe200020006ff */
[--C-:B------:R-:W-:Y:S01]  /*6990*/  HADD2.F32 R61, -RZ, R63.reuse.H0_H0 ;  /* 0x2000003fff3d7230 */ /* 0x100fe20000004100 */
[----:B------:R-:W-:Y:S01]  /*69a0*/  F2FP.F16.E4M3.UNPACK_B R75, R86 ;  /* 0x00000056ff4b723e */ /* 0x000fe200020006ff */
[----:B------:R-:W-:Y:S01]  /*69b0*/  HADD2.F32 R64, -RZ, R63.H1_H1 ;  /* 0x3000003fff407230 */ /* 0x000fe20000004100 */
[----:B------:R-:W-:Y:S01]  /*69c0*/  F2FP.F16.E4M3.UNPACK_B R77, R87 ;  /* 0x00000057ff4d723e */ /* 0x000fe200020006ff */
[--C-:B------:R-:W-:Y:S01]  /*69d0*/  HADD2.F32 R65, -RZ, R67.reuse.H0_H0 ;  /* 0x20000043ff417230 */ /* 0x100fe20000004100 */
[----:B------:R-:W-:Y:S01]  /*69e0*/  F2FP.F16.E4M3.UNPACK_B R83, R83.H1 ;  /* 0x00000053ff53723e */ /* 0x000fe200030006ff */
[----:B------:R-:W-:Y:S01]  /*69f0*/  UIADD3 UR5, UPT, UPT, UR5, 0xd0, URZ ;  /* 0x000000d005057890 */ /* 0x000fe2000fffe0ff */
[----:B------:R-:W-:Y:S01]  /*6a00*/  HADD2.F32 R67, -RZ, R67.H1_H1 ;  /* 0x30000043ff437230 */ /* 0x000fe20000004100 */
[----:B------:R-:W-:Y:S01]  /*6a10*/  F2FP.F16.E4M3.UNPACK_B R84, R84.H1 ;  /* 0x00000054ff54723e */ /* 0x000fe200030006ff */
[--C-:B------:R-:W-:Y:S01]  /*6a20*/  HADD2.F32 R69, -RZ, R71.reuse.H0_H0 ;  /* 0x20000047ff457230 */ /* 0x100fe20000004100 */
[----:B------:R-:W-:Y:S01]  /*6a30*/  UPRMT UR5, UR37, 0x654, UR5 ;  /* 0x0000065425057896 */ /* 0x000fe20008000005 */
[----:B------:R-:W-:Y:S01]  /*6a40*/  HADD2.F32 R72, -RZ, R71.H1_H1 ;  /* 0x30000047ff487230 */ /* 0x000fe20000004100 */
[----:B------:R-:W-:Y:S01]  /*6a50*/  F2FP.F16.E4M3.UNPACK_B R85, R85.H1 ;  /* 0x00000055ff55723e */ /* 0x000fe200030006ff */
[--C-:B------:R-:W-:Y:S02]  /*6a60*/  HADD2.F32 R73, -RZ, R75.reuse.H0_H0 ;  /* 0x2000004bff497230 */ /* 0x100fe40000004100 */
[C---:B--2---:R-:W-:Y:S01]  /*6a70*/  FMUL R4, R47.reuse, R4 ;  /* 0x000000042f047220 */ /* 0x044fe20000400000 */
[C---:B------:R-:W-:Y:S01]  /*6a80*/  FMUL R5, R47.reuse, R5 ;  /* 0x000000052f057220 */ /* 0x040fe20000400000 */
[C---:B------:R-:W-:Y:S01]  /*6a90*/  FMUL R8, R47.reuse, R8 ;  /* 0x000000082f087220 */ /* 0x040fe20000400000 */
[----:B------:R-:W-:Y:S01]  /*6aa0*/  FMUL R9, R47, R9 ;  /* 0x000000092f097220 */ /* 0x000fe20000400000 */
[C---:B------:R-:W-:Y:S01]  /*6ab0*/  FFMA R4, R49.reuse, R50, R4 ;  /* 0x0000003231047223 */ /* 0x040fe20000000004 */
[----:B------:R-:W-:Y:S01]  /*6ac0*/  SYNCS.ARRIVE.TRANS64.RED.A1T0 RZ, [UR5], RZ ;  /* 0x000000ffffff79a7 */ /* 0x000fe20008100405 */
        /* <DEDUP_REMOVED lines=18> */
[--C-:B------:R-:W-:Y:S02]  /*6bf0*/  HADD2.F32 R55, -RZ, R81.reuse.H0_H0 ;  /* 0x20000051ff377230 */ /* 0x100fe40000004100 */
[----:B------:R-:W-:Y:S01]  /*6c00*/  FMUL R10, R47, R10 ;  /* 0x0000000a2f0a7220 */ /* 0x000fe20000400000 */
[C---:B------:R-:W-:Y:S01]  /*6c10*/  FFMA R6, R49.reuse, R51, R6 ;  /* 0x0000003331067223 */ /* 0x040fe20000000006 */
[----:B------:R-:W-:Y:S02]  /*6c20*/  HADD2.F32 R58, -RZ, R81.H1_H1 ;  /* 0x30000051ff3a7230 */ /* 0x000fe40000004100 */
[C---:B------:R-:W-:Y:S01]  /*6c30*/  FFMA R7, R49.reuse, R54, R7 ;  /* 0x0000003631077223 */ /* 0x040fe20000000007 */
[C---:B------:R-:W-:Y:S01]  /*6c40*/  FFMA R8, R49.reuse, R53, R8 ;  /* 0x0000003531087223 */ /* 0x040fe20000000008 */
[C---:B------:R-:W-:Y:S01]  /*6c50*/  FFMA R9, R49.reuse, R56, R9 ;  /* 0x0000003831097223 */ /* 0x040fe20000000009 */
[----:B------:R-:W-:Y:S01]  /*6c60*/  FFMA R10, R49, R55, R10 ;  /* 0x00000037310a7223 */ /* 0x000fe2000000000a */
[----:B------:R-:W-:Y:S01]  /*6c70*/  HADD2.F32 R51, -RZ, R77.H0_H0 ;  /* 0x2000004dff337230 */ /* 0x000fe20000004100 */
[----:B-1----:R-:W-:Y:S01]  /*6c80*/  F2FP.SATFINITE.E4M3.F32.PACK_AB_MERGE_C R116, R7, R6, RZ ;  /* 0x000000060774723e */ /* 0x002fe200048070ff */
[C---:B------:R-:W-:Y:S01]  /*6c90*/  FMUL R11, R47.reuse, R11 ;  /* 0x0000000b2f0b7220 */ /* 0x040fe20000400000 */
[--C-:B------:R-:W-:Y:S02]  /*6ca0*/  HADD2.F32 R59, -RZ, R82.reuse.H0_H0 ;  /* 0x20000052ff3b7230 */ /* 0x100fe40000004100 */
[----:B------:R-:W-:Y:S01]  /*6cb0*/  FMUL R14, R47, R14 ;  /* 0x0000000e2f0e7220 */ /* 0x000fe20000400000 */
[----:B------:R-:W-:Y:S01]  /*6cc0*/  HADD2.F32 R62, -RZ, R82.H1_H1 ;  /* 0x30000052ff3e7230 */ /* 0x000fe20000004100 */
[----:B------:R-:W-:Y:S01]  /*6cd0*/  F2FP.SATFINITE.E4M3.F32.PACK_AB_MERGE_C R116, R5, R4, R116 ;  /* 0x000000040574723e */ /* 0x000fe20004807074 */
[C---:B------:R-:W-:Y:S01]  /*6ce0*/  FFMA R11, R49.reuse, R58, R11 ;  /* 0x0000003a310b7223 */ /* 0x040fe2000000000b */
[C---:B------:R-:W-:Y:S01]  /*6cf0*/  FFMA R12, R49.reuse, R57, R12 ;  /* 0x00000039310c7223 */ /* 0x040fe2000000000c */
[C---:B------:R-:W-:Y:S01]  /*6d00*/  FFMA R13, R49.reuse, R60, R13 ;  /* 0x0000003c310d7223 */ /* 0x040fe2000000000d */
[----:B------:R-:W-:Y:S01]  /*6d10*/  F2FP.F16.E4M3.UNPACK_B R86, R86.H1 ;  /* 0x00000056ff56723e */ /* 0x000fe200030006ff */
[----:B------:R-:W-:Y:S01]  /*6d20*/  FFMA R14, R49, R59, R14 ;  /* 0x0000003b310e7223 */ /* 0x000fe2000000000e */
[----:B------:R-:W-:Y:S01]  /*6d30*/  F2FP.SATFINITE.E4M3.F32.PACK_AB_MERGE_C R117, R11, R10, RZ ;  /* 0x0000000a0b75723e */ /* 0x000fe200048070ff */
[C---:B------:R-:W-:Y:S01]  /*6d40*/  FMUL R15, R47.reuse, R15 ;  /* 0x0000000f2f0f7220 */ /* 0x040fe20000400000 */
[--C-:B------:R-:W-:Y:S02]  /*6d50*/  HADD2.F32 R63, -RZ, R83.reuse.H0_H0 ;  /* 0x20000053ff3f7230 */ /* 0x100fe40000004100 */
[----:B------:R-:W-:Y:S01]  /*6d60*/  FMUL R18, R47, R18 ;  /* 0x000000122f127220 */ /* 0x000fe20000400000 */
[----:B------:R-:W-:Y:S01]  /*6d70*/  HADD2.F32 R66, -RZ, R83.H1_H1 ;  /* 0x30000053ff427230 */ /* 0x000fe20000004100 */
[----:B------:R-:W-:Y:S01]  /*6d80*/  F2FP.SATFINITE.E4M3.F32.PACK_AB_MERGE_C R117, R9, R8, R117 ;  /* 0x000000080975723e */ /* 0x000fe20004807075 */
[C---:B------:R-:W-:Y:S01]  /*6d90*/  FFMA R15, R49.reuse, R62, R15 ;  /* 0x0000003e310f7223 */ /* 0x040fe2000000000f */
[C---:B------:R-:W-:Y:S01]  /*6da0*/  FFMA R16, R49.reuse, R61, R16 ;  /* 0x0000003d31107223 */ /* 0x040fe20000000010 */
[----:B------:R-:W-:Y:S01]  /*6db0*/  FFMA R17, R49, R64, R17 ;  /* 0x0000004031117223 */ /* 0x000fe20000000011 */
[----:B------:R-:W-:Y:S01]  /*6dc0*/  FMUL R19, R47, R19 ;  /* 0x000000132f137220 */ /* 0x000fe20000400000 */
        /* <DEDUP_REMOVED lines=15> */
[----:B------:R-:W-:Y:S01]  /*6ec0*/  F2FP.F16.E4M3.UNPACK_B R87, R87.H1 ;  /* 0x00000057ff57723e */ /* 0x000fe200030006ff */
        /* <DEDUP_REMOVED lines=32> */
[----:B------:R-:W-:Y:S03]  /*70d0*/  IADD3 R79, PT, PT, R44, 0x1, RZ ;  /* 0x000000012c4f7810 */ /* 0x000fe60007ffe0ff */
        /* <DEDUP_REMOVED lines=9> */
[----:B------:R-:W-:Y:S02]  /*7170*/  UIADD3 UR8, UP0, UPT, UR52, 0x680, URZ ;  /* 0x0000068034087890 */ /* 0x000fe4000ff1e0ff */
[----:B------:R-:W-:Y:S02]  /*7180*/  UIADD3 UR5, UPT, UPT, UR41, 0x40, URZ ;  /* 0x0000004029057890 */ /* 0x000fe4000fffe0ff */
[----:B------:R-:W-:Y:S02]  /*7190*/  UIADD3 UR4, UPT, UPT, UR49, 0x3200, URZ ;  /* 0x0000320031047890 */ /* 0x000fe4000fffe0ff */
[----:B------:R-:W-:Y:S01]  /*71a0*/  UIADD3.X UR9, UPT, UPT, URZ, UR53, URZ, UP0, !UPT ;  /* 0x00000035ff097290 */ /* 0x000fe200087fe4ff */
[----:B------:R-:W-:Y:S01]  /*71b0*/  UMOV UR6, UR42 ;  /* 0x0000002a00067c82 */ /* 0x000fe20008000000 */
[----:B------:R-:W-:Y:S07]  /*71c0*/  UMOV UR7, UR36 ;  /* 0x0000002400077c82 */ /* 0x000fee0008000000 */
[----:B------:R2:W-:Y:S01]  /*71d0*/  UTMASTG.3D [UR4], [UR8] ;  /* 0x00000004080073b5 */ /* 0x0005e20008010000 */
[----:B------:R0:W-:Y:S01]  /*71e0*/  UTMACMDFLUSH ;  /* 0x00000000000079b7 */ /* 0x0001e20000000000 */
[----:B--2---:R-:W-:Y:S04]  /*71f0*/  DEPBAR.LE SB0, 0x1 ;  /* 0x000080400000791a */ /* 0x004fe80000000000 */
.L_x_105:
[----:B------:R-:W-:Y:S05]  /*7200*/  BSYNC.RECONVERGENT B0 ;  /* 0x0000000000007941 */ /* 0x000fea0003800200 */
.L_x_104:
[----:B------:R-:W-:Y:S01]  /*7210*/  BAR.SYNC.DEFER_BLOCKING 0x1, 0x80 ;  /* 0x0042000000007b1d */ /* 0x000fe20000010000 */
[----:B------:R-:W-:Y:S01]  /*7220*/  ISETP.NE.AND P2, PT, R111, RZ, PT ;  /* 0x000000ff6f00720c */ /* 0x000fe20003f45270 */
[----:B------:R-:W-:Y:S01]  /*7230*/  IMAD.IADD R20, R43, 0x1, R94 ;  /* 0x000000012b147824 */ /* 0x000fe200078e025e */
[----:B------:R-:W-:Y:S01]  /*7240*/  ISETP.NE.AND P0, PT, R112, 0x2, PT ;  /* 0x000000027000780c */ /* 0x000fe20003f05270 */
[----:B------:R-:W-:Y:S01]  /*7250*/  IMAD.IADD R21, R45, 0x1, R96 ;  /* 0x000000012d157824 */ /* 0x000fe200078e0260 */
[----:B------:R-:W-:Y:S02]  /*7260*/  ISETP.NE.AND P1, PT, R79, 0x4, PT ;  /* 0x000000044f00780c */ /* 0x000fe40003f25270 */
[----:B------:R-:W-:Y:S02]  /*7270*/  SEL R3, RZ, 0x1, P0 ;  /* 0x00000001ff037807 */ /* 0x000fe40000000000 */
[----:B------:R-:W-:Y:S02]  /*7280*/  SEL R0, RZ, 0x1, P1 ;  /* 0x00000001ff007807 */ /* 0x000fe40000800000 */
[----:B------:R-:W-:Y:S02]  /*7290*/  LOP3.LUT R106, R106, R3, RZ, 0x3c, !PT ;  /* 0x000000036a6a7212 */ /* 0x000fe400078e3cff */
[----:B------:R-:W-:Y:S02]  /*72a0*/  LOP3.LUT R107, R107, R0, RZ, 0x3c, !PT ;  /* 0x000000006b6b7212 */ /* 0x000fe400078e3cff */
[----:B------:R-:W-:Y:S02]  /*72b0*/  @P2 R2UR UR36, R103 ;  /* 0x00000000672422ca */ /* 0x000fe400000e0000 */
[----:B------:R-:W-:Y:S02]  /*72c0*/  SEL R112, R112, RZ, P0 ;  /* 0x000000ff70707207 */ /* 0x000fe40000000000 */
[----:B------:R-:W-:Y:S01]  /*72d0*/  SEL R44, R79, RZ, P1 ;  /* 0x000000ff4f2c7207 */ /* 0x000fe20000800000 */
[----:B------:R-:W-:Y:S10]  /*72e0*/  @P2 BRA `(.L_x_106) ;  /* 0xffffffd400f82947 */ /* 0x000ff4000383ffff */
[----:B------:R-:W-:Y:S05]  /*72f0*/  EXIT ;  /* 0x000000000000794d */ /* 0x000fea0003800000 */
.L_x_19:
[----:B--2---:R2:W1:Y:S02]  /*7300*/  SYNCS.PHASECHK.TRANS64.TRYWAIT P0, [R3+URZ+0x100], R2 ;  /* 0x00010002030075a7 */ /* 0x00446400080011ff */
[----:B-1----:R-:W-:Y:S05]  /*7310*/  @!P0 NANOSLEEP.SYNCS 0x989680 ;  /* 0x009896800000895d */ /* 0x002fea0003900000 */
[----:B------:R-:W1:Y:S02]  /*7320*/  @!P0 SYNCS.PHASECHK.TRANS64 P0, [R3+URZ+0x100], R2 ;  /* 0x00010002030085a7 */ /* 0x000e6400080010ff */
[----:B-1----:R-:W-:Y:S05]  /*7330*/  @!P0 BRA `(.L_x_19) ;  /* 0xfffffffc00f08947 */ /* 0x002fea000383ffff */
[----:B------:R-:W-:Y:S05]  /*7340*/  BRA `(.L_x_107) ;  /* 0xffffffa000a87947 */ /* 0x000fea000383ffff */
.L_x_22:
[----:B-1----:R-:W-:-:S07]  /*7350*/  MOV R2, UR33 ;  /* 0x0000002100027c02 */ /* 0x002fce0008000f00 */
.L_x_108:
[----:B-1----:R1:W2:Y:S02]  /*7360*/  SYNCS.PHASECHK.TRANS64.TRYWAIT P0, [R2+URZ+0x30], R5 ;  /* 0x00003005020075a7 */ /* 0x0022a400080011ff */
[----:B--2---:R-:W-:Y:S05]  /*7370*/  @!P0 NANOSLEEP.SYNCS 0x989680 ;  /* 0x009896800000895d */ /* 0x004fea0003900000 */
[----:B------:R-:W2:Y:S02]  /*7380*/  @!P0 SYNCS.PHASECHK.TRANS64 P0, [R2+URZ+0x30], R5 ;  /* 0x00003005020085a7 */ /* 0x000ea400080010ff */
[----:B--2---:R-:W-:Y:S05]  /*7390*/  @!P0 BRA `(.L_x_108) ;  /* 0xfffffffc00f08947 */ /* 0x004fea000383ffff */
[----:B------:R-:W-:Y:S05]  /*73a0*/  BRA `(.L_x_21) ;  /* 0xffffffa000f87947 */ /* 0x000fea000383ffff */
.L_x_28:
[----:B-1----:R-:W-:-:S07]  /*73b0*/  MOV R2, UR17 ;  /* 0x0000001100027c02 */ /* 0x002fce0008000f00 */
.L_x_109:
[----:B-1----:R1:W2:Y:S02]  /*73c0*/  SYNCS.PHASECHK.TRANS64.TRYWAIT P0, [R2+URZ+0x30], R5 ;  /* 0x00003005020075a7 */ /* 0x0022a400080011ff */
[----:B--2---:R-:W-:Y:S05]  /*73d0*/  @!P0 NANOSLEEP.SYNCS 0x989680 ;  /* 0x009896800000895d */ /* 0x004fea0003900000 */
[----:B------:R-:W2:Y:S02]  /*73e0*/  @!P0 SYNCS.PHASECHK.TRANS64 P0, [R2+URZ+0x30], R5 ;  /* 0x00003005020085a7 */ /* 0x000ea400080010ff */
[----:B--2---:R-:W-:Y:S05]  /*73f0*/  @!P0 BRA `(.L_x_109) ;  /* 0xfffffffc00f08947 */ /* 0x004fea000383ffff */
[----:B------:R-:W-:Y:S05]  /*7400*/  BRA `(.L_x_27) ;  /* 0xffffffa400a07947 */ /* 0x000fea000383ffff */
.L_x_32:
[----:B-1----:R1:W2:Y:S02]  /*7410*/  SYNCS.PHASECHK.TRANS64.TRYWAIT P0, [R2+URZ+0x90], R3 ;  /* 0x00009003020075a7 */ /* 0x0022a400080011ff */
[----:B--2---:R-:W-:Y:S05]  /*7420*/  @!P0 NANOSLEEP.SYNCS 0x989680 ;  /* 0x009896800000895d */ /* 0x004fea0003900000 */
[----:B------:R-:W2:Y:S02]  /*7430*/  @!P0 SYNCS.PHASECHK.TRANS64 P0, [R2+URZ+0x90], R3 ;  /* 0x00009003020085a7 */ /* 0x000ea400080010ff */
[----:B--2---:R-:W-:Y:S05]  /*7440*/  @!P0 BRA `(.L_x_32) ;  /* 0xfffffffc00f08947 */ /* 0x004fea000383ffff */
[----:B------:R-:W-:Y:S05]  /*7450*/  BRA `(.L_x_110) ;  /* 0xffffffa800307947 */ /* 0x000fea000383ffff */
.L_x_36:
[----:B----4-:R-:W-:-:S07]  /*7460*/  MOV R0, UR5 ;  /* 0x0000000500007c02 */ /* 0x010fce0008000f00 */
.L_x_111:
[----:B-1----:R1:W2:Y:S02]  /*7470*/  SYNCS.PHASECHK.TRANS64.TRYWAIT P0, [R0+URZ], R3 ;  /* 0x00000003000075a7 */ /* 0x0022a400080011ff */
[----:B--2---:R-:W-:Y:S05]  /*7480*/  @!P0 NANOSLEEP.SYNCS 0x989680 ;  /* 0x009896800000895d */ /* 0x004fea0003900000 */
[----:B------:R-:W2:Y:S02]  /*7490*/  @!P0 SYNCS.PHASECHK.TRANS64 P0, [R0+URZ], R3 ;  /* 0x00000003000085a7 */ /* 0x000ea400080010ff */
[----:B--2---:R-:W-:Y:S05]  /*74a0*/  @!P0 BRA `(.L_x_111) ;  /* 0xfffffffc00f08947 */ /* 0x004fea000383ffff */
[----:B------:R-:W-:Y:S05]  /*74b0*/  BRA `(.L_x_112) ;  /* 0xffffffac00a07947 */ /* 0x000fea000383ffff */
.L_x_37:
[----:B----4-:R-:W-:-:S07]  /*74c0*/  MOV R0, UR5 ;  /* 0x0000000500007c02 */ /* 0x010fce0008000f00 */
.L_x_113:
[----:B-1----:R1:W2:Y:S02]  /*74d0*/  SYNCS.PHASECHK.TRANS64.TRYWAIT P0, [R0+URZ], R3 ;  /* 0x00000003000075a7 */ /* 0x0022a400080011ff */
[----:B--2---:R-:W-:Y:S05]  /*74e0*/  @!P0 NANOSLEEP.SYNCS 0x989680 ;  /* 0x009896800000895d */ /* 0x004fea0003900000 */
[----:B------:R-:W2:Y:S02]  /*74f0*/  @!P0 SYNCS.PHASECHK.TRANS64 P0, [R0+URZ], R3 ;  /* 0x00000003000085a7 */ /* 0x000ea400080010ff */
[----:B--2---:R-:W-:Y:S05]  /*7500*/  @!P0 BRA `(.L_x_113) ;  /* 0xfffffffc00f08947 */ /* 0x004fea000383ffff */
[----:B------:R-:W-:Y:S05]  /*7510*/  BRA `(.L_x_114) ;  /* 0xffffffac00ac7947 */ /* 0x000fea000383ffff */
.L_x_38:
[----:B----4-:R-:W-:-:S07]  /*7520*/  MOV R0, UR5 ;  /* 0x0000000500007c02 */ /* 0x010fce0008000f00 */
.L_x_115:
[----:B-1----:R1:W2:Y:S02]  /*7530*/  SYNCS.PHASECHK.TRANS64.TRYWAIT P0, [R0+URZ], R3 ;  /* 0x00000003000075a7 */ /* 0x0022a400080011ff */
[----:B--2---:R-:W-:Y:S05]  /*7540*/  @!P0 NANOSLEEP.SYNCS 0x989680 ;  /* 0x009896800000895d */ /* 0x004fea0003900000 */
[----:B------:R-:W2:Y:S02]  /*7550*/  @!P0 SYNCS.PHASECHK.TRANS64 P0, [R0+URZ], R3 ;  /* 0x00000003000085a7 */ /* 0x000ea400080010ff */
[----:B--2---:R-:W-:Y:S05]  /*7560*/  @!P0 BRA `(.L_x_115) ;  /* 0xfffffffc00f08947 */ /* 0x004fea000383ffff */
[----:B------:R-:W-:Y:S05]  /*7570*/  BRA `(.L_x_116) ;  /* 0xffffffac00b87947 */ /* 0x000fea000383ffff */
.L_x_39:
[----:B----4-:R-:W-:-:S07]  /*7580*/  MOV R0, UR5 ;  /* 0x0000000500007c02 */ /* 0x010fce0008000f00 */
.L_x_117:
[----:B-1----:R1:W2:Y:S02]  /*7590*/  SYNCS.PHASECHK.TRANS64.TRYWAIT P0, [R0+URZ], R3 ;  /* 0x00000003000075a7 */ /* 0x0022a400080011ff */
[----:B--2---:R-:W-:Y:S05]  /*75a0*/  @!P0 NANOSLEEP.SYNCS 0x989680 ;  /* 0x009896800000895d */ /* 0x004fea0003900000 */
[----:B------:R-:W2:Y:S02]  /*75b0*/  @!P0 SYNCS.PHASECHK.TRANS64 P0, [R0+URZ], R3 ;  /* 0x00000003000085a7 */ /* 0x000ea400080010ff */
[----:B--2---:R-:W-:Y:S05]  /*75c0*/  @!P0 BRA `(.L_x_117) ;  /* 0xfffffffc00f08947 */ /* 0x004fea000383ffff */
[----:B------:R-:W-:Y:S05]  /*75d0*/  BRA `(.L_x_118) ;  /* 0xffffffac00c47947 */ /* 0x000fea000383ffff */
.L_x_40:
[----:B----4-:R-:W-:-:S07]  /*75e0*/  MOV R0, UR5 ;  /* 0x0000000500007c02 */ /* 0x010fce0008000f00 */
.L_x_119:
[----:B-1----:R1:W2:Y:S02]  /*75f0*/  SYNCS.PHASECHK.TRANS64.TRYWAIT P0, [R0+URZ], R3 ;  /* 0x00000003000075a7 */ /* 0x0022a400080011ff */
[----:B--2---:R-:W-:Y:S05]  /*7600*/  @!P0 NANOSLEEP.SYNCS 0x989680 ;  /* 0x009896800000895d */ /* 0x004fea0003900000 */
[----:B------:R-:W2:Y:S02]  /*7610*/  @!P0 SYNCS.PHASECHK.TRANS64 P0, [R0+URZ], R3 ;  /* 0x00000003000085a7 */ /* 0x000ea400080010ff */
[----:B--2---:R-:W-:Y:S05]  /*7620*/  @!P0 BRA `(.L_x_119) ;  /* 0xfffffffc00f08947 */ /* 0x004fea000383ffff */
[----:B------:R-:W-:Y:S05]  /*7630*/  BRA `(.L_x_120) ;  /* 0xffffffac00d07947 */ /* 0x000fea000383ffff */
.L_x_43:
[----:B-1----:R1:W2:Y:S02]  /*7640*/  SYNCS.PHASECHK.TRANS64.TRYWAIT P0, [R0+URZ+0xf0], R5 ;  /* 0x0000f005000075a7 */ /* 0x0022a400080011ff */
[----:B--2---:R-:W-:Y:S05]  /*7650*/  @!P0 NANOSLEEP.SYNCS 0x989680 ;  /* 0x009896800000895d */ /* 0x004fea0003900000 */
[----:B------:R-:W2:Y:S02]  /*7660*/  @!P0 SYNCS.PHASECHK.TRANS64 P0, [R0+URZ+0xf0], R5 ;  /* 0x0000f005000085a7 */ /* 0x000ea400080010ff */
[----:B--2---:R-:W-:Y:S05]  /*7670*/  @!P0 BRA `(.L_x_43) ;  /* 0xfffffffc00f08947 */ /* 0x004fea000383ffff */
[----:B------:R-:W-:Y:S05]  /*7680*/  BRA `(.L_x_121) ;  /* 0xffffffb0002c7947 */ /* 0x000fea000383ffff */
.L_x_44:
[----:B------:R-:W-:-:S07]  /*7690*/  MOV R0, UR5 ;  /* 0x0000000500007c02 */ /* 0x000fce0008000f00 */
.L_x_122:
[----:B-1----:R1:W2:Y:S02]  /*76a0*/  SYNCS.PHASECHK.TRANS64.TRYWAIT P0, [R0+URZ+0xa0], R5 ;  /* 0x0000a005000075a7 */ /* 0x0022a400080011ff */
[----:B--2---:R-:W-:Y:S05]  /*76b0*/  @!P0 NANOSLEEP.SYNCS 0x989680 ;  /* 0x009896800000895d */ /* 0x004fea0003900000 */
[----:B------:R-:W2:Y:S02]  /*76c0*/  @!P0 SYNCS.PHASECHK.TRANS64 P0, [R0+URZ+0xa0], R5 ;  /* 0x0000a005000085a7 */ /* 0x000ea400080010ff */
[----:B--2---:R-:W-:Y:S05]  /*76d0*/  @!P0 BRA `(.L_x_122) ;  /* 0xfffffffc00f08947 */ /* 0x004fea000383ffff */
[----:B------:R-:W-:Y:S05]  /*76e0*/  BRA `(.L_x_123) ;  /* 0xffffffb0003c7947 */ /* 0x000fea000383ffff */
.L_x_45:
[----:B-1----:R1:W2:Y:S02]  /*76f0*/  SYNCS.PHASECHK.TRANS64.TRYWAIT P1, [R0+URZ+0x90], R5 ;  /* 0x00009005000075a7 */ /* 0x0022a400080211ff */
[----:B--2---:R-:W-:Y:S05]  /*7700*/  @!P1 NANOSLEEP.SYNCS 0x989680 ;  /* 0x009896800000995d */ /* 0x004fea0003900000 */
[----:B------:R-:W2:Y:S02]  /*7710*/  @!P1 SYNCS.PHASECHK.TRANS64 P1, [R0+URZ+0x90], R5 ;  /* 0x00009005000095a7 */ /* 0x000ea400080210ff */
[----:B--2---:R-:W-:Y:S05]  /*7720*/  @!P1 BRA `(.L_x_45) ;  /* 0xfffffffc00f09947 */ /* 0x004fea000383ffff */
[----:B------:R-:W-:Y:S05]  /*7730*/  BRA `(.L_x_124) ;  /* 0xffffffb0006c7947 */ /* 0x000fea000383ffff */
.L_x_48:
[----:B------:R-:W-:-:S07]  /*7740*/  MOV R0, UR5 ;  /* 0x0000000500007c02 */ /* 0x000fce0008000f00 */
.L_x_125:
[----:B-1----:R1:W2:Y:S02]  /*7750*/  SYNCS.PHASECHK.TRANS64.TRYWAIT P0, [R0+URZ+0xa0], R3 ;  /* 0x0000a003000075a7 */ /* 0x0022a400080011ff */
[----:B--2---:R-:W-:Y:S05]  /*7760*/  @!P0 NANOSLEEP.SYNCS 0x989680 ;  /* 0x009896800000895d */ /* 0x004fea0003900000 */
[----:B------:R-:W2:Y:S02]  /*7770*/  @!P0 SYNCS.PHASECHK.TRANS64 P0, [R0+URZ+0xa0], R3 ;  /* 0x0000a003000085a7 */ /* 0x000ea400080010ff */
[----:B--2---:R-:W-:Y:S05]  /*7780*/  @!P0 BRA `(.L_x_125) ;  /* 0xfffffffc00f08947 */ /* 0x004fea000383ffff */
[----:B------:R-:W-:Y:S05]  /*7790*/  BRA `(.L_x_47) ;  /* 0xffffffb000c07947 */ /* 0x000fea000383ffff */
.L_x_55:
[----:B-1----:R1:W2:Y:S02]  /*77a0*/  SYNCS.PHASECHK.TRANS64.TRYWAIT P1, [R0+URZ+0x90], R5 ;  /* 0x00009005000075a7 */ /* 0x0022a400080211ff */
[----:B--2---:R-:W-:Y:S05]  /*77b0*/  @!P1 NANOSLEEP.SYNCS 0x989680 ;  /* 0x009896800000995d */ /* 0x004fea0003900000 */
[----:B------:R-:W2:Y:S02]  /*77c0*/  @!P1 SYNCS.PHASECHK.TRANS64 P1, [R0+URZ+0x90], R5 ;  /* 0x00009005000095a7 */ /* 0x000ea400080210ff */
[----:B--2---:R-:W-:Y:S05]  /*77d0*/  @!P1 BRA `(.L_x_55) ;  /* 0xfffffffc00f09947 */ /* 0x004fea000383ffff */
[----:B------:R-:W-:Y:S05]  /*77e0*/  BRA `(.L_x_126) ;  /* 0xffffffb800307947 */ /* 0x000fea000383ffff */
.L_x_56:
[----:B------:R-:W-:-:S07]  /*77f0*/  MOV R3, UR7 ;  /* 0x0000000700037c02 */ /* 0x000fce0008000f00 */
.L_x_127:
[----:B-1----:R1:W2:Y:S02]  /*7800*/  SYNCS.PHASECHK.TRANS64.TRYWAIT P0, [R3+URZ+0xd0], R0 ;  /* 0x0000d000030075a7 */ /* 0x0022a400080011ff */
[----:B--2---:R-:W-:Y:S05]  /*7810*/  @!P0 NANOSLEEP.SYNCS 0x989680 ;  /* 0x009896800000895d */ /* 0x004fea0003900000 */
[----:B------:R-:W2:Y:S02]  /*7820*/  @!P0 SYNCS.PHASECHK.TRANS64 P0, [R3+URZ+0xd0], R0 ;  /* 0x0000d000030085a7 */ /* 0x000ea400080010ff */
[----:B--2---:R-:W-:Y:S05]  /*7830*/  @!P0 BRA `(.L_x_127) ;  /* 0xfffffffc00f08947 */ /* 0x004fea000383ffff */
[----:B------:R-:W-:Y:S05]  /*7840*/  BRA `(.L_x_128) ;  /* 0xffffffb800807947 */ /* 0x000fea000383ffff */
.L_x_59:
[----:B------:R-:W-:Y:S07]  /*7850*/  MOV R0, UR6 ;  /* 0x0000000600007c02 */ /* 0x000fee0008000f00 */
.L_x_129:
[----:B-1----:R1:W2:Y:S02]  /*7860*/  SYNCS.PHASECHK.TRANS64.TRYWAIT P0, [R0+URZ], R3 ;  /* 0x00000003000075a7 */ /* 0x0022a400080011ff */
[----:B--2---:R-:W-:Y:S05]  /*7870*/  @!P0 NANOSLEEP.SYNCS 0x989680 ;  /* 0x009896800000895d */ /* 0x004fea0003900000 */
[----:B------:R-:W2:Y:S02]  /*7880*/  @!P0 SYNCS.PHASECHK.TRANS64 P0, [R0+URZ], R3 ;  /* 0x00000003000085a7 */ /* 0x000ea400080010ff */
[----:B--2---:R-:W-:Y:S05]  /*7890*/  @!P0 BRA `(.L_x_129) ;  /* 0xfffffffc00f08947 */ /* 0x004fea000383ffff */
[----:B------:R-:W-:Y:S05]  /*78a0*/  BRA `(.L_x_58) ;  /* 0xffffffb8009c7947 */ /* 0x000fea000383ffff */
.L_x_62:
[----:B------:R-:W-:-:S07]  /*78b0*/  MOV R0, UR6 ;  /* 0x0000000600007c02 */ /* 0x000fce0008000f00 */
.L_x_130:
[----:B--2---:R2:W4:Y:S02]  /*78c0*/  SYNCS.PHASECHK.TRANS64.TRYWAIT P0, [R0+URZ], R3 ;  /* 0x00000003000075a7 */ /* 0x00452400080011ff */
[----:B----4-:R-:W-:Y:S05]  /*78d0*/  @!P0 NANOSLEEP.SYNCS 0x989680 ;  /* 0x009896800000895d */ /* 0x010fea0003900000 */
[----:B------:R-:W4:Y:S02]  /*78e0*/  @!P0 SYNCS.PHASECHK.TRANS64 P0, [R0+URZ], R3 ;  /* 0x00000003000085a7 */ /* 0x000f2400080010ff */
[----:B----4-:R-:W-:Y:S05]  /*78f0*/  @!P0 BRA `(.L_x_130) ;  /* 0xfffffffc00f08947 */ /* 0x010fea000383ffff */
[----:B------:R-:W-:Y:S05]  /*7900*/  BRA `(.L_x_131) ;  /* 0xffffffbc00787947 */ /* 0x000fea000383ffff */
.L_x_63:
[----:B------:R-:W-:-:S07]  /*7910*/  MOV R0, UR6 ;  /* 0x0000000600007c02 */ /* 0x000fce0008000f00 */
.L_x_132:
[----:B-1----:R1:W2:Y:S02]  /*7920*/  SYNCS.PHASECHK.TRANS64.TRYWAIT P0, [R0+URZ], R3 ;  /* 0x00000003000075a7 */ /* 0x0022a400080011ff */
[----:B--2---:R-:W-:Y:S05]  /*7930*/  @!P0 NANOSLEEP.SYNCS 0x989680 ;  /* 0x009896800000895d */ /* 0x004fea0003900000 */
[----:B------:R-:W2:Y:S02]  /*7940*/  @!P0 SYNCS.PHASECHK.TRANS64 P0, [R0+URZ], R3 ;  /* 0x00000003000085a7 */ /* 0x000ea400080010ff */
[----:B--2---:R-:W-:Y:S05]  /*7950*/  @!P0 BRA `(.L_x_132) ;  /* 0xfffffffc00f08947 */ /* 0x004fea000383ffff */
[----:B------:R-:W-:Y:S05]  /*7960*/  BRA `(.L_x_133) ;  /* 0xffffffbc00847947 */ /* 0x000fea000383ffff */
.L_x_64:
[----:B------:R-:W-:-:S07]  /*7970*/  MOV R0, UR6 ;  /* 0x0000000600007c02 */ /* 0x000fce0008000f00 */
.L_x_134:
[----:B-1----:R1:W2:Y:S02]  /*7980*/  SYNCS.PHASECHK.TRANS64.TRYWAIT P0, [R0+URZ], R3 ;  /* 0x00000003000075a7 */ /* 0x0022a400080011ff */
[----:B--2---:R-:W-:Y:S05]  /*7990*/  @!P0 NANOSLEEP.SYNCS 0x989680 ;  /* 0x009896800000895d */ /* 0x004fea0003900000 */
[----:B------:R-:W2:Y:S02]  /*79a0*/  @!P0 SYNCS.PHASECHK.TRANS64 P0, [R0+URZ], R3 ;  /* 0x00000003000085a7 */ /* 0x000ea400080010ff */
[----:B--2---:R-:W-:Y:S05]  /*79b0*/  @!P0 BRA `(.L_x_134) ;  /* 0xfffffffc00f08947 */ /* 0x004fea000383ffff */
[----:B------:R-:W-:Y:S05]  /*79c0*/  BRA `(.L_x_135) ;  /* 0xffffffbc00907947 */ /* 0x000fea000383ffff */
.L_x_65:
[----:B------:R-:W-:-:S07]  /*79d0*/  MOV R0, UR7 ;  /* 0x0000000700007c02 */ /* 0x000fce0008000f00 */
.L_x_136:
[----:B-1----:R1:W2:Y:S02]  /*79e0*/  SYNCS.PHASECHK.TRANS64.TRYWAIT P0, [R0+URZ], R3 ;  /* 0x00000003000075a7 */ /* 0x0022a400080011ff */
[----:B--2---:R-:W-:Y:S05]  /*79f0*/  @!P0 NANOSLEEP.SYNCS 0x989680 ;  /* 0x009896800000895d */ /* 0x004fea0003900000 */
[----:B------:R-:W2:Y:S02]  /*7a00*/  @!P0 SYNCS.PHASECHK.TRANS64 P0, [R0+URZ], R3 ;  /* 0x00000003000085a7 */ /* 0x000ea400080010ff */
[----:B--2---:R-:W-:Y:S05]  /*7a10*/  @!P0 BRA `(.L_x_136) ;  /* 0xfffffffc00f08947 */ /* 0x004fea000383ffff */
[----:B------:R-:W-:Y:S05]  /*7a20*/  BRA `(.L_x_137) ;  /* 0xffffffbc009c7947 */ /* 0x000fea000383ffff */
.L_x_70:
[----:B--2---:R2:W3:Y:S02]  /*7a30*/  SYNCS.PHASECHK.TRANS64.TRYWAIT P0, [R0+URZ+0x90], R3 ;  /* 0x00009003000075a7 */ /* 0x0044e400080011ff */
[----:B---3--:R-:W-:Y:S05]  /*7a40*/  @!P0 NANOSLEEP.SYNCS 0x989680 ;  /* 0x009896800000895d */ /* 0x008fea0003900000 */
[----:B------:R-:W3:Y:S02]  /*7a50*/  @!P0 SYNCS.PHASECHK.TRANS64 P0, [R0+URZ+0x90], R3 ;  /* 0x00009003000085a7 */ /* 0x000ee400080010ff */
[----:B---3--:R-:W-:Y:S05]  /*7a60*/  @!P0 BRA `(.L_x_70) ;  /* 0xfffffffc00f08947 */ /* 0x008fea000383ffff */
[----:B------:R-:W-:Y:S05]  /*7a70*/  BRA `(.L_x_138) ;  /* 0xffffffc000a07947 */ /* 0x000fea000383ffff */
.L_x_73:
[----:B------:R-:W-:Y:S07]  /*7a80*/  MOV R0, UR7 ;  /* 0x0000000700007c02 */ /* 0x000fee0008000f00 */
.L_x_139:
[----:B--2---:R2:W3:Y:S02]  /*7a90*/  SYNCS.PHASECHK.TRANS64.TRYWAIT P0, [R0+URZ+0x88], R3 ;  /* 0x00008803000075a7 */ /* 0x0044e400080011ff */
[----:B---3--:R-:W-:Y:S05]  /*7aa0*/  @!P0 NANOSLEEP.SYNCS 0x989680 ;  /* 0x009896800000895d */ /* 0x008fea0003900000 */
[----:B------:R-:W3:Y:S02]  /*7ab0*/  @!P0 SYNCS.PHASECHK.TRANS64 P0, [R0+URZ+0x88], R3 ;  /* 0x00008803000085a7 */ /* 0x000ee400080010ff */
[----:B---3--:R-:W-:Y:S05]  /*7ac0*/  @!P0 BRA `(.L_x_139) ;  /* 0xfffffffc00f08947 */ /* 0x008fea000383ffff */
[----:B------:R-:W-:Y:S05]  /*7ad0*/  BRA `(.L_x_72) ;  /* 0xffffffc400807947 */ /* 0x000fea000383ffff */
.L_x_76:
[----:B--2---:R-:W-:Y:S07]  /*7ae0*/  MOV R3, UR7 ;  /* 0x0000000700037c02 */ /* 0x004fee0008000f00 */
.L_x_140:
[----:B-1----:R1:W2:Y:S02]  /*7af0*/  SYNCS.PHASECHK.TRANS64.TRYWAIT P0, [R3+URZ+0x70], R12 ;  /* 0x0000700c030075a7 */ /* 0x0022a400080011ff */
[----:B--2---:R-:W-:Y:S05]  /*7b00*/  @!P0 NANOSLEEP.SYNCS 0x989680 ;  /* 0x009896800000895d */ /* 0x004fea0003900000 */
[----:B------:R-:W2:Y:S02]  /*7b10*/  @!P0 SYNCS.PHASECHK.TRANS64 P0, [R3+URZ+0x70], R12 ;  /* 0x0000700c030085a7 */ /* 0x000ea400080010ff */
[----:B--2---:R-:W-:Y:S05]  /*7b20*/  @!P0 BRA `(.L_x_140) ;  /* 0xfffffffc00f08947 */ /* 0x004fea000383ffff */
[----:B------:R-:W-:Y:S05]  /*7b30*/  BRA `(.L_x_141) ;  /* 0xffffffc400f87947 */ /* 0x000fea000383ffff */
.L_x_77:
[----:B------:R-:W-:Y:S07]  /*7b40*/  MOV R3, UR7 ;  /* 0x0000000700037c02 */ /* 0x000fee0008000f00 */
.L_x_142:
[----:B-1----:R1:W2:Y:S02]  /*7b50*/  SYNCS.PHASECHK.TRANS64.TRYWAIT P0, [R3+URZ+0x78], R12 ;  /* 0x0000780c030075a7 */ /* 0x0022a400080011ff */
[----:B--2---:R-:W-:Y:S05]  /*7b60*/  @!P0 NANOSLEEP.SYNCS 0x989680 ;  /* 0x009896800000895d */ /* 0x004fea0003900000 */
[----:B------:R-:W2:Y:S02]  /*7b70*/  @!P0 SYNCS.PHASECHK.TRANS64 P0, [R3+URZ+0x78], R12 ;  /* 0x0000780c030085a7 */ /* 0x000ea400080010ff */
[----:B--2---:R-:W-:Y:S05]  /*7b80*/  @!P0 BRA `(.L_x_142) ;  /* 0xfffffffc00f08947 */ /* 0x004fea000383ffff */
[----:B------:R-:W-:Y:S05]  /*7b90*/  BRA `(.L_x_143) ;  /* 0xffffffc800787947 */ /* 0x000fea000383ffff */
.L_x_79:
[----:B------:R-:W-:-:S07]  /*7ba0*/  MOV R0, UR7 ;  /* 0x0000000700007c02 */ /* 0x000fce0008000f00 */
.L_x_144:
[----:B-1----:R1:W3:Y:S02]  /*7bb0*/  SYNCS.PHASECHK.TRANS64.TRYWAIT P0, [R0+URZ+0x70], R3 ;  /* 0x00007003000075a7 */ /* 0x0022e400080011ff */
[----:B---3--:R-:W-:Y:S05]  /*7bc0*/  @!P0 NANOSLEEP.SYNCS 0x989680 ;  /* 0x009896800000895d */ /* 0x008fea0003900000 */
[----:B------:R-:W3:Y:S02]  /*7bd0*/  @!P0 SYNCS.PHASECHK.TRANS64 P0, [R0+URZ+0x70], R3 ;  /* 0x00007003000085a7 */ /* 0x000ee400080010ff */
[----:B---3--:R-:W-:Y:S05]  /*7be0*/  @!P0 BRA `(.L_x_144) ;  /* 0xfffffffc00f08947 */ /* 0x008fea000383ffff */
[----:B------:R-:W-:Y:S05]  /*7bf0*/  BRA `(.L_x_145) ;  /* 0xffffffc800e87947 */ /* 0x000fea000383ffff */
.L_x_81:
[----:B--2---:R2:W4:Y:S02]  /*7c00*/  SYNCS.PHASECHK.TRANS64.TRYWAIT P0, [R0+URZ+0x90], R3 ;  /* 0x00009003000075a7 */ /* 0x00452400080011ff */
[----:B----4-:R-:W-:Y:S05]  /*7c10*/  @!P0 NANOSLEEP.SYNCS 0x989680 ;  /* 0x009896800000895d */ /* 0x010fea0003900000 */
[----:B------:R-:W4:Y:S02]  /*7c20*/  @!P0 SYNCS.PHASECHK.TRANS64 P0, [R0+URZ+0x90], R3 ;  /* 0x00009003000085a7 */ /* 0x000f2400080010ff */
[----:B----4-:R-:W-:Y:S05]  /*7c30*/  @!P0 BRA `(.L_x_81) ;  /* 0xfffffffc00f08947 */ /* 0x010fea000383ffff */
[----:B------:R-:W-:Y:S05]  /*7c40*/  BRA `(.L_x_146) ;  /* 0xffffffcc00b47947 */ /* 0x000fea000383ffff */
.L_x_92:
[----:B-1----:R1:W3:Y:S02]  /*7c50*/  SYNCS.PHASECHK.TRANS64.TRYWAIT P1, [R0+URZ+0x60], R3 ;  /* 0x00006003000075a7 */ /* 0x0022e400080211ff */
[----:B---3--:R-:W-:Y:S05]  /*7c60*/  @!P1 NANOSLEEP.SYNCS 0x989680 ;  /* 0x009896800000995d */ /* 0x008fea0003900000 */
[----:B------:R-:W3:Y:S02]  /*7c70*/  @!P1 SYNCS.PHASECHK.TRANS64 P1, [R0+URZ+0x60], R3 ;  /* 0x00006003000095a7 */ /* 0x000ee400080210ff */
[----:B---3--:R-:W-:Y:S05]  /*7c80*/  @!P1 BRA `(.L_x_92) ;  /* 0xfffffffc00f09947 */ /* 0x008fea000383ffff */
[----:B------:R-:W-:Y:S05]  /*7c90*/  BRA `(.L_x_91) ;  /* 0xffffffd800cc7947 */ /* 0x000fea000383ffff */
.L_x_94:
[----:B-1----:R1:W4:Y:S02]  /*7ca0*/  SYNCS.PHASECHK.TRANS64.TRYWAIT P0, [R113+URZ+0xb0], R2 ;  /* 0x0000b002710075a7 */ /* 0x00232400080011ff */
[----:B----4-:R-:W-:Y:S05]  /*7cb0*/  @!P0 NANOSLEEP.SYNCS 0x989680 ;  /* 0x009896800000895d */ /* 0x010fea0003900000 */
[----:B------:R-:W4:Y:S02]  /*7cc0*/  @!P0 SYNCS.PHASECHK.TRANS64 P0, [R113+URZ+0xb0], R2 ;  /* 0x0000b002710085a7 */ /* 0x000f2400080010ff */
[----:B----4-:R-:W-:Y:S05]  /*7cd0*/  @!P0 BRA `(.L_x_94) ;  /* 0xfffffffc00f08947 */ /* 0x010fea000383ffff */
[----:B------:R-:W-:Y:S05]  /*7ce0*/  BRA `(.L_x_93) ;  /* 0xffffffdc00207947 */ /* 0x000fea000383ffff */
.L_x_102:
[----:B--2---:R2:W3:Y:S02]  /*7cf0*/  SYNCS.PHASECHK.TRANS64.TRYWAIT P0, [R32+URZ+0x60], R3 ;  /* 0x00006003200075a7 */ /* 0x0044e400080011ff */
[----:B---3--:R-:W-:Y:S05]  /*7d00*/  @!P0 NANOSLEEP.SYNCS 0x989680 ;  /* 0x009896800000895d */ /* 0x008fea0003900000 */
[----:B------:R-:W3:Y:S02]  /*7d10*/  @!P0 SYNCS.PHASECHK.TRANS64 P0, [R32+URZ+0x60], R3 ;  /* 0x00006003200085a7 */ /* 0x000ee400080010ff */
[----:B---3--:R-:W-:Y:S05]  /*7d20*/  @!P0 BRA `(.L_x_102) ;  /* 0xfffffffc00f08947 */ /* 0x008fea000383ffff */
[----:B------:R-:W-:Y:S05]  /*7d30*/  BRA `(.L_x_101) ;  /* 0xffffffe800107947 */ /* 0x000fea000383ffff */
        .weak           $__internal_0_$__cuda_sm10x_tcgen05_guardrail_trap_col_being_dealloced_not_returned_by_alloc
        .type           $__internal_0_$__cuda_sm10x_tcgen05_guardrail_trap_col_being_dealloced_not_returned_by_alloc,@function
        .size           $__internal_0_$__cuda_sm10x_tcgen05_guardrail_trap_col_being_dealloced_not_returned_by_alloc,($__internal_1_$__cuda_sm10x_tcgen05_guardrail_trap_phase_invalid_during_alloc - $__internal_0_$__cuda_sm10x_tcgen05_guardrail_trap_col_being_dealloced_not_returned_by_alloc)
$__internal_0_$__cuda_sm10x_tcgen05_guardrail_trap_col_being_dealloced_not_returned_by_alloc:
[----:B------:R-:W-:Y:S05]  /*7d40*/  BPT.TRAP 0x1 ;  /* 0x000000040000795c */ /* 0x000fea0000300000 */
[----:B------:R-:W-:-:S04]  /*7d50*/  HFMA2 R3, -RZ, RZ, 0, 0 ;  /* 0x00000000ff037431 */ /* 0x000fc800000001ff */
[----:B------:R-:W-:Y:S05]  /*7d60*/  RET.REL.NODEC R2 `(_ZN7cutlass13device_kernelINS_4gemm6kernel13GemmUniversalIN4cute5tupleIJiiiiEEENS1_10collective13CollectiveMmaINS1_35MainloopSm100TmaUmmaWarpSpecializedILi6ELi2ELi4ENS5_IJNS4_1CILi1EEESB_SB_EEEEENS5_IJNSA_ILi64EEENSA_ILi128EEESF_EEENS_12float_e4m3_tENS5_IJlSB_lEEESH_SI_NS4_8TiledMMAINS4_8MMA_AtomIJNS4_10MMA_TraitsINS4_19SM100_MMA_F8F6F4_SSEJSH_SH_fSE_SF_NS4_17integral_constantINS4_4UMMA5MajorELSP_0EEESQ_NSN_INSO_7ScaleInELSR_0EEESS_EEEEEENS4_6LayoutISC_NS5_IJNSA_ILi0EEESW_SW_EEEEENS5_IJNS4_10UnderscoreESZ_SZ_EEEEENS4_13SM90_TMA_LOADENS4_14ComposedLayoutINS4_7SwizzleILi3ELi4ELi3EEENS4_18smem_ptr_flag_bitsILi8EEENSV_INS5_IJNSA_ILi8EEESF_EEENS5_IJSF_SB_EEEEEEEvNS4_8identityES12_S1C_vS1D_EENS_8epilogue10collective18CollectiveEpilogueINS1F_23Sm100TmaWarpSpecializedILi2ELi2ELi32ELb0ELb0EEEJSG_NS5_IJNSV_ISE_SB_EES1K_EEESH_SI_SH_SI_NS1F_6fusion15FusionCallbacksIS1J_NS1M_17LinearCombinationISH_fSH_fLNS_15FloatRoundStyleE2EEESG_S1L_JEEENS4_5SM1004TMEM4LOAD26SM100_TMEM_LOAD_16dp32b32xES12_NS13_INS14_ILi2ELi4ELi3EEES17_NSV_INS5_IJS18_SE_EEENS5_IJSE_SB_EEEEEEENS4_39AutoVectorizingCopyWithAssumedAlignmentILi128EEENS4_14SM90_TMA_STOREES20_S22_S22_EEEvvEEEEvNT_6ParamsE) ;  /* 0xffffff8002a47950 */ /* 0x000fea0003c3ffff */
        .weak           $__internal_1_$__cuda_sm10x_tcgen05_guardrail_trap_phase_invalid_during_alloc
        .type           $__internal_1_$__cuda_sm10x_tcgen05_guardrail_trap_phase_invalid_during_alloc,@function
        .size           $__internal_1_$__cuda_sm10x_tcgen05_guardrail_trap_phase_invalid_during_alloc,($__internal_2_$__cuda_sm10x_tcgen05_guardrail_trap_unallocated_columns_being_dealloced - $__internal_1_$__cuda_sm10x_tcgen05_guardrail_trap_phase_invalid_during_alloc)
$__internal_1_$__cuda_sm10x_tcgen05_guardrail_trap_phase_invalid_during_alloc:
[----:B------:R-:W-:Y:S05]  /*7d70*/  BPT.TRAP 0x1 ;  /* 0x000000040000795c */ /* 0x000fea0000300000 */
[----:B------:R-:W-:-:S04]  /*7d80*/  MOV R3, 0x0 ;  /* 0x0000000000037802 */ /* 0x000fc80000000f00 */
[----:B------:R-:W-:Y:S05]  /*7d90*/  RET.REL.NODEC R2 `(_ZN7cutlass13device_kernelINS_4gemm6kernel13GemmUniversalIN4cute5tupleIJiiiiEEENS1_10collective13CollectiveMmaINS1_35MainloopSm100TmaUmmaWarpSpecializedILi6ELi2ELi4ENS5_IJNS4_1CILi1EEESB_SB_EEEEENS5_IJNSA_ILi64EEENSA_ILi128EEESF_EEENS_12float_e4m3_tENS5_IJlSB_lEEESH_SI_NS4_8TiledMMAINS4_8MMA_AtomIJNS4_10MMA_TraitsINS4_19SM100_MMA_F8F6F4_SSEJSH_SH_fSE_SF_NS4_17integral_constantINS4_4UMMA5MajorELSP_0EEESQ_NSN_INSO_7ScaleInELSR_0EEESS_EEEEEENS4_6LayoutISC_NS5_IJNSA_ILi0EEESW_SW_EEEEENS5_IJNS4_10UnderscoreESZ_SZ_EEEEENS4_13SM90_TMA_LOADENS4_14ComposedLayoutINS4_7SwizzleILi3ELi4ELi3EEENS4_18smem_ptr_flag_bitsILi8EEENSV_INS5_IJNSA_ILi8EEESF_EEENS5_IJSF_SB_EEEEEEEvNS4_8identityES12_S1C_vS1D_EENS_8epilogue10collective18CollectiveEpilogueINS1F_23Sm100TmaWarpSpecializedILi2ELi2ELi32ELb0ELb0EEEJSG_NS5_IJNSV_ISE_SB_EES1K_EEESH_SI_SH_SI_NS1F_6fusion15FusionCallbacksIS1J_NS1M_17LinearCombinationISH_fSH_fLNS_15FloatRoundStyleE2EEESG_S1L_JEEENS4_5SM1004TMEM4LOAD26SM100_TMEM_LOAD_16dp32b32xES12_NS13_INS14_ILi2ELi4ELi3EEES17_NSV_INS5_IJS18_SE_EEENS5_IJSE_SB_EEEEEEENS4_39AutoVectorizingCopyWithAssumedAlignmentILi128EEENS4_14SM90_TMA_STOREES20_S22_S22_EEEvvEEEEvNT_6ParamsE) ;  /* 0xffffff8002987950 */ /* 0x000fea0003c3ffff */
        .weak           $__internal_2_$__cuda_sm10x_tcgen05_guardrail_trap_unallocated_columns_being_dealloced
        .type           $__internal_2_$__cuda_sm10x_tcgen05_guardrail_trap_unallocated_columns_being_dealloced,@function
        .size           $__internal_2_$__cuda_sm10x_tcgen05_guardrail_trap_unallocated_columns_being_dealloced,(.L_x_148 - $__internal_2_$__cuda_sm10x_tcgen05_guardrail_trap_unallocated_columns_being_dealloced)
$__internal_2_$__cuda_sm10x_tcgen05_guardrail_trap_unallocated_columns_being_dealloced:
[----:B------:R-:W-:Y:S05]  /*7da0*/  BPT.TRAP 0x1 ;  /* 0x000000040000795c */ /* 0x000fea0000300000 */
[----:B------:R-:W-:-:S04]  /*7db0*/  HFMA2 R3, -RZ, RZ, 0, 0 ;  /* 0x00000000ff037431 */ /* 0x000fc800000001ff */
[----:B------:R-:W-:Y:S05]  /*7dc0*/  RET.REL.NODEC R2 `(_ZN7cutlass13device_kernelINS_4gemm6kernel13GemmUniversalIN4cute5tupleIJiiiiEEENS1_10collective13CollectiveMmaINS1_35MainloopSm100TmaUmmaWarpSpecializedILi6ELi2ELi4ENS5_IJNS4_1CILi1EEESB_SB_EEEEENS5_IJNSA_ILi64EEENSA_ILi128EEESF_EEENS_12float_e4m3_tENS5_IJlSB_lEEESH_SI_NS4_8TiledMMAINS4_8MMA_AtomIJNS4_10MMA_TraitsINS4_19SM100_MMA_F8F6F4_SSEJSH_SH_fSE_SF_NS4_17integral_constantINS4_4UMMA5MajorELSP_0EEESQ_NSN_INSO_7ScaleInELSR_0EEESS_EEEEEENS4_6LayoutISC_NS5_IJNSA_ILi0EEESW_SW_EEEEENS5_IJNS4_10UnderscoreESZ_SZ_EEEEENS4_13SM90_TMA_LOADENS4_14ComposedLayoutINS4_7SwizzleILi3ELi4ELi3EEENS4_18smem_ptr_flag_bitsILi8EEENSV_INS5_IJNSA_ILi8EEESF_EEENS5_IJSF_SB_EEEEEEEvNS4_8identityES12_S1C_vS1D_EENS_8epilogue10collective18CollectiveEpilogueINS1F_23Sm100TmaWarpSpecializedILi2ELi2ELi32ELb0ELb0EEEJSG_NS5_IJNSV_ISE_SB_EES1K_EEESH_SI_SH_SI_NS1F_6fusion15FusionCallbacksIS1J_NS1M_17LinearCombinationISH_fSH_fLNS_15FloatRoundStyleE2EEESG_S1L_JEEENS4_5SM1004TMEM4LOAD26SM100_TMEM_LOAD_16dp32b32xES12_NS13_INS14_ILi2ELi4ELi3EEES17_NSV_INS5_IJS18_SE_EEENS5_IJSE_SB_EEEEEEENS4_39AutoVectorizingCopyWithAssumedAlignmentILi128EEENS4_14SM90_TMA_STOREES20_S22_S22_EEEvvEEEEvNT_6ParamsE) ;  /* 0xffffff80028c7950 */ /* 0x000fea0003c3ffff */
.L_x_147:
[----:B------:R-:W-:-:S00]  /*7dd0*/  BRA `(.L_x_147) ;  /* 0xfffffffc00fc7947 */ /* 0x000fc0000383ffff */
[----:B------:R-:W-:-:S00]  /*7de0*/  NOP ;  /* 0x0000000000007918 */ /* 0x000fc00000000000 */
        /* <DEDUP_REMOVED lines=9> */
.L_x_148:


//--------------------- .nv.global.init           --------------------------
	.section	.nv.global.init,"aw",@progbits
.nv.global.init:
	.type		$str$27,@object
	.size		$str$27,($str$28 - $str$27)
$str$27:
        /*0000*/ 	.byte	0x28, 0x61, 0x64, 0x64, 0x72, 0x65, 0x73, 0x73, 0x20, 0x26, 0x20, 0x6d, 0x61, 0x73, 0x6b, 0x29
        /*0010*/ 	.byte	0x20, 0x3d, 0x3d, 0x20, 0x30, 0x00
	.type		$str$28,@object
	.size		$str$28,($str$26 - $str$28)
$str$28:
        /*0016*/ 	.byte	0x2f, 0x74, 0x6d, 0x70, 0x2f, 0x63, 0x75, 0x74, 0x6c, 0x61, 0x73, 0x73, 0x5f, 0x73, 0x77, 0x65
        /*0026*/ 	.byte	0x65, 0x70, 0x5f, 0x73, 0x72, 0x63, 0x2f, 0x69, 0x6e, 0x63, 0x6c, 0x75, 0x64, 0x65, 0x2f, 0x63
        /*0036*/ 	.byte	0x75, 0x74, 0x65, 0x2f, 0x70, 0x6f, 0x69, 0x6e, 0x74, 0x65, 0x72, 0x5f, 0x66, 0x6c, 0x61, 0x67
        /*0046*/ 	.byte	0x67, 0x65, 0x64, 0x2e, 0x68, 0x70, 0x70, 0x00
	.type		$str$26,@object
	.size		$str$26,($str$25 - $str$26)
$str$26:
        /*004e*/ 	.byte	0x2f, 0x74, 0x6d, 0x70, 0x2f, 0x63, 0x75, 0x74, 0x6c, 0x61, 0x73, 0x73, 0x5f, 0x73, 0x77, 0x65
        /*005e*/ 	.byte	0x65, 0x70, 0x5f, 0x73, 0x72, 0x63, 0x2f, 0x69, 0x6e, 0x63, 0x6c, 0x75, 0x64, 0x65, 0x2f, 0x63
        /*006e*/ 	.byte	0x75, 0x74, 0x65, 0x2f, 0x61, 0x74, 0x6f, 0x6d, 0x2f, 0x63, 0x6f, 0x70, 0x79, 0x5f, 0x74, 0x72
        /*007e*/ 	.byte	0x61, 0x69, 0x74, 0x73, 0x5f, 0x73, 0x6d, 0x31, 0x30, 0x30, 0x2e, 0x68, 0x70, 0x70, 0x00
	.type		$str$25,@object
	.size		$str$25,(__unnamed_1 - $str$25)
$str$25:
        /*008d*/ 	.byte	0x28, 0x28, 0x75, 0x69, 0x6e, 0x74, 0x33, 0x32, 0x5f, 0x74, 0x28, 0x74, 0x68, 0x72, 0x65, 0x61
        /*009d*/ 	.byte	0x64, 0x49, 0x64, 0x78, 0x2e, 0x78, 0x29, 0x20, 0x2f, 0x20, 0x33, 0x32, 0x29, 0x20, 0x25, 0x20
        /*00ad*/ 	.byte	0x34, 0x29, 0x20, 0x3d, 0x3d, 0x20, 0x28, 0x28, 0x28, 0x74, 0x6d, 0x65, 0x6d, 0x5f, 0x61, 0x64
        /*00bd*/ 	.byte	0x64, 0x72, 0x20, 0x3e, 0x3e, 0x20, 0x31, 0x36, 0x29, 0x20, 0x2f, 0x20, 0x33, 0x32, 0x29, 0x20
        /*00cd*/ 	.byte	0x25, 0x20, 0x34, 0x29, 0x00
	.type		__unnamed_1,@object
	.size		__unnamed_1,(__unnamed_2 - __unnamed_1)
__unnamed_1:
        /*00d2*/ 	.byte	0x61, 0x75, 0x74, 0x6f, 0x20, 0x63, 0x75, 0x74, 0x65, 0x3a, 0x3a, 0x61, 0x73, 0x5f, 0x70, 0x6f
        /* <DEDUP_REMOVED lines=24> */
        /*0262*/ 	.byte	0x3c, 0x34, 0x30, 0x39, 0x36, 0x3e, 0x3e, 0x3e, 0x3e, 0x5d, 0x00
	.type		__unnamed_2,@object
	.size		__unnamed_2,(.L_2 - __unnamed_2)
__unnamed_2:
        /* <DEDUP_REMOVED lines=40> */
        /*04ed*/ 	.byte	0x74, 0x65, 0x3a, 0x3a, 0x43, 0x3c, 0x30, 0x3e, 0x3e, 0x3e, 0x3e, 0x5d, 0x00
.L_2:


//--------------------- .nv.shared._ZN7cutlass13device_kernelINS_4gemm6kernel13GemmUniversalIN4cute5tupleIJiiiiEEENS1_10collective13CollectiveMmaINS1_35MainloopSm100TmaUmmaWarpSpecializedILi6ELi2ELi4ENS5_IJNS4_1CILi1EEESB_SB_EEEEENS5_IJNSA_ILi64EEENSA_ILi128EEESF_EEENS_12float_e4m3_tENS5_IJlSB_lEEESH_SI_NS4_8TiledMMAINS4_8MMA_AtomIJNS4_10MMA_TraitsINS4_19SM100_MMA_F8F6F4_SSEJSH_SH_fSE_SF_NS4_17integral_constantINS4_4UMMA5MajorELSP_0EEESQ_NSN_INSO_7ScaleInELSR_0EEESS_EEEEEENS4_6LayoutISC_NS5_IJNSA_ILi0EEESW_SW_EEEEENS5_IJNS4_10UnderscoreESZ_SZ_EEEEENS4_13SM90_TMA_LOADENS4_14ComposedLayoutINS4_7SwizzleILi3ELi4ELi3EEENS4_18smem_ptr_flag_bitsILi8EEENSV_INS5_IJNSA_ILi8EEESF_EEENS5_IJSF_SB_EEEEEEEvNS4_8identityES12_S1C_vS1D_EENS_8epilogue10collective18CollectiveEpilogueINS1F_23Sm100TmaWarpSpecializedILi2ELi2ELi32ELb0ELb0EEEJSG_NS5_IJNSV_ISE_SB_EES1K_EEESH_SI_SH_SI_NS1F_6fusion15FusionCallbacksIS1J_NS1M_17LinearCombinationISH_fSH_fLNS_15FloatRoundStyleE2EEESG_S1L_JEEENS4_5SM1004TMEM4LOAD26SM100_TMEM_LOAD_16dp32b32xES12_NS13_INS14_ILi2ELi4ELi3EEES17_NSV_INS5_IJS18_SE_EEENS5_IJSE_SB_EEEEEEENS4_39AutoVectorizingCopyWithAssumedAlignmentILi128EEENS4_14SM90_TMA_STOREES20_S22_S22_EEEvvEEEEvNT_6ParamsE --------------------------
	.section	.nv.shared._ZN7cutlass13device_kernelINS_4gemm6kernel13GemmUniversalIN4cute5tupleIJiiiiEEENS1_10collective13CollectiveMmaINS1_35MainloopSm100TmaUmmaWarpSpecializedILi6ELi2ELi4ENS5_IJNS4_1CILi1EEESB_SB_EEEEENS5_IJNSA_ILi64EEENSA_ILi128EEESF_EEENS_12float_e4m3_tENS5_IJlSB_lEEESH_SI_NS4_8TiledMMAINS4_8MMA_AtomIJNS4_10MMA_TraitsINS4_19SM100_MMA_F8F6F4_SSEJSH_SH_fSE_SF_NS4_17integral_constantINS4_4UMMA5MajorELSP_0EEESQ_NSN_INSO_7ScaleInELSR_0EEESS_EEEEEENS4_6LayoutISC_NS5_IJNSA_ILi0EEESW_SW_EEEEENS5_IJNS4_10UnderscoreESZ_SZ_EEEEENS4_13SM90_TMA_LOADENS4_14ComposedLayoutINS4_7SwizzleILi3ELi4ELi3EEENS4_18smem_ptr_flag_bitsILi8EEENSV_INS5_IJNSA_ILi8EEESF_EEENS5_IJSF_SB_EEEEEEEvNS4_8identityES12_S1C_vS1D_EENS_8epilogue10collective18CollectiveEpilogueINS1F_23Sm100TmaWarpSpecializedILi2ELi2ELi32ELb0ELb0EEEJSG_NS5_IJNSV_ISE_SB_EES1K_EEESH_SI_SH_SI_NS1F_6fusion15FusionCallbacksIS1J_NS1M_17LinearCombinationISH_fSH_fLNS_15FloatRoundStyleE2EEESG_S1L_JEEENS4_5SM1004TMEM4LOAD26SM100_TMEM_LOAD_16dp32b32xES12_NS13_INS14_ILi2ELi4ELi3EEES17_NSV_INS5_IJS18_SE_EEENS5_IJSE_SB_EEEEEEENS4_39AutoVectorizingCopyWithAssumedAlignmentILi128EEENS4_14SM90_TMA_STOREES20_S22_S22_EEEvvEEEEvNT_6ParamsE,"aw",@nobits
	.sectionflags	@""
	.align	16
	.zero		1024


//--------------------- .nv.shared.reserved.0     --------------------------
	.section	.nv.shared.reserved.0,"aw",@nobits
	.weak		__nv_reservedSMEM_offset_0_alias
	.size		__nv_reservedSMEM_offset_0_alias, 0, 64
	.other		__nv_reservedSMEM_offset_0_alias,@"STO_CUDA_RESERVED_SHARED STV_DEFAULT"
__nv_reservedSMEM_offset_0_alias:
	.zero		0
.nv.shared.reserved.0:
	.zero		64
	.weak		__nv_reservedSMEM_tcgen05_partition
	.type		__nv_reservedSMEM_tcgen05_partition,@object
	.size		__nv_reservedSMEM_tcgen05_partition,(.L_0 - __nv_reservedSMEM_tcgen05_partition)
__nv_reservedSMEM_tcgen05_partition:
	.zero		32
.L_0:


//--------------------- .nv.global                --------------------------
	.section	.nv.global,"aw",@nobits
.nv.global:
	.type		_ZN40_INTERNAL_f09d641f_4_k_cu_6601324c_258834cute1_E,@object
	.size		_ZN40_INTERNAL_f09d641f_4_k_cu_6601324c_258834cute1_E,(_ZN40_INTERNAL_f09d641f_4_k_cu_6601324c_258834cuda3std3__45__cpo6cbeginE - _ZN40_INTERNAL_f09d641f_4_k_cu_6601324c_258834cute1_E)
_ZN40_INTERNAL_f09d641f_4_k_cu_6601324c_258834cute1_E:
	.zero		1
	.type		_ZN40_INTERNAL_f09d641f_4_k_cu_6601324c_258834cuda3std3__45__cpo6cbeginE,@object
	.size		_ZN40_INTERNAL_f09d641f_4_k_cu_6601324c_258834cuda3std3__45__cpo6cbeginE,(_ZN40_INTERNAL_f09d641f_4_k_cu_6601324c_258834cuda3std3__48in_placeE - _ZN40_INTERNAL_f09d641f_4_k_cu_6601324c_258834cuda3std3__45__cpo6cbeginE)
_ZN40_INTERNAL_f09d641f_4_k_cu_6601324c_258834cuda3std3__45__cpo6cbeginE:
	.zero		1
	.type		_ZN40_INTERNAL_f09d641f_4_k_cu_6601324c_258834cuda3std3__48in_placeE,@object
	.size		_ZN40_INTERNAL_f09d641f_4_k_cu_6601324c_258834cuda3std3__48in_placeE,(_ZN40_INTERNAL_f09d641f_4_k_cu_6601324c_258834cuda3std6ranges3__45__cpo9iter_moveE - _ZN40_INTERNAL_f09d641f_4_k_cu_6601324c_258834cuda3std3__48in_placeE)
_ZN40_INTERNAL_f09d641f_4_k_cu_6601324c_258834cuda3std3__48in_placeE:
	.zero		1
	.type		_ZN40_INTERNAL_f09d641f_4_k_cu_6601324c_258834cuda3std6ranges3__45__cpo9iter_moveE,@object
	.size		_ZN40_INTERNAL_f09d641f_4_k_cu_6601324c_258834cuda3std6ranges3__45__cpo9iter_moveE,(_ZN40_INTERNAL_f09d641f_4_k_cu_6601324c_258834cuda3std3__45__cpo5beginE - _ZN40_INTERNAL_f09d641f_4_k_cu_6601324c_258834cuda3std6ranges3__45__cpo9iter_moveE)
_ZN40_INTERNAL_f09d641f_4_k_cu_6601324c_258834cuda3std6ranges3__45__cpo9iter_moveE:
	.zero		1
	.type		_ZN40_INTERNAL_f09d641f_4_k_cu_6601324c_258834cuda3std3__45__cpo5beginE,@object
	.size		_ZN40_INTERNAL_f09d641f_4_k_cu_6601324c_258834cuda3std3__45__cpo5beginE,(_ZN40_INTERNAL_f09d641f_4_k_cu_6601324c_258834cuda3std3__442_GLOBAL__N__f09d641f_4_k_cu_6601324c_258836ignoreE - _ZN40_INTERNAL_f09d641f_4_k_cu_6601324c_258834cuda3std3__45__cpo5beginE)
_ZN40_INTERNAL_f09d641f_4_k_cu_6601324c_258834cuda3std3__45__cpo5beginE:
	.zero		1
	.type		_ZN40_INTERNAL_f09d641f_4_k_cu_6601324c_258834cuda3std3__442_GLOBAL__N__f09d641f_4_k_cu_6601324c_258836ignoreE,@object
	.size		_ZN40_INTERNAL_f09d641f_4_k_cu_6601324c_258834cuda3std3__442_GLOBAL__N__f09d641f_4_k_cu_6601324c_258836ignoreE,(_ZN40_INTERNAL_f09d641f_4_k_cu_6601324c_258834cute7productE - _ZN40_INTERNAL_f09d641f_4_k_cu_6601324c_258834cuda3std3__442_GLOBAL__N__f09d641f_4_k_cu_6601324c_258836ignoreE)
_ZN40_INTERNAL_f09d641f_4_k_cu_6601324c_258834cuda3std3__442_GLOBAL__N__f09d641f_4_k_cu_6601324c_258836ignoreE:
	.zero		1
	.type		_ZN40_INTERNAL_f09d641f_4_k_cu_6601324c_258834cute7productE,@object
	.size		_ZN40_INTERNAL_f09d641f_4_k_cu_6601324c_258834cute7productE,(_ZN40_INTERNAL_f09d641f_4_k_cu_6601324c_258834cuda3std3__45__cpo3endE - _ZN40_INTERNAL_f09d641f_4_k_cu_6601324c_258834cute7productE)
_ZN40_INTERNAL_f09d641f_4_k_cu_6601324c_258834cute7productE:
	.zero		1
	.type		_ZN40_INTERNAL_f09d641f_4_k_cu_6601324c_258834cuda3std3__45__cpo3endE,@object
	.size		_ZN40_INTERNAL_f09d641f_4_k_cu_6601324c_258834cuda3std3__45__cpo3endE,(_ZN40_INTERNAL_f09d641f_4_k_cu_6601324c_258834cuda3std3__419piecewise_constructE - _ZN40_INTERNAL_f09d641f_4_k_cu_6601324c_258834cuda3std3__45__cpo3endE)
_ZN40_INTERNAL_f09d641f_4_k_cu_6601324c_258834cuda3std3__45__cpo3endE:
	.zero		1
	.type		_ZN40_INTERNAL_f09d641f_4_k_cu_6601324c_258834cuda3std3__419piecewise_constructE,@object
	.size		_ZN40_INTERNAL_f09d641f_4_k_cu_6601324c_258834cuda3std3__419piecewise_constructE,(_ZN40_INTERNAL_f09d641f_4_k_cu_6601324c_258834cuda3std3__45__cpo4cendE - _ZN40_INTERNAL_f09d641f_4_k_cu_6601324c_258834cuda3std3__419piecewise_constructE)
_ZN40_INTERNAL_f09d641f_4_k_cu_6601324c_258834cuda3std3__419piecewise_constructE:
	.zero		1
	.type		_ZN40_INTERNAL_f09d641f_4_k_cu_6601324c_258834cuda3std3__45__cpo4cendE,@object
	.size		_ZN40_INTERNAL_f09d641f_4_k_cu_6601324c_258834cuda3std3__45__cpo4cendE,(_ZN40_INTERNAL_f09d641f_4_k_cu_6601324c_258834cuda3std6ranges3__45__cpo4swapE - _ZN40_INTERNAL_f09d641f_4_k_cu_6601324c_258834cuda3std3__45__cpo4cendE)
_ZN40_INTERNAL_f09d641f_4_k_cu_6601324c_258834cuda3std3__45__cpo4cendE:
	.zero		1
	.type		_ZN40_INTERNAL_f09d641f_4_k_cu_6601324c_258834cuda3std6ranges3__45__cpo4swapE,@object
	.size		_ZN40_INTERNAL_f09d641f_4_k_cu_6601324c_258834cuda3std6ranges3__45__cpo4swapE,(.L_10 - _ZN40_INTERNAL_f09d641f_4_k_cu_6601324c_258834cuda3std6ranges3__45__cpo4swapE)
_ZN40_INTERNAL_f09d641f_4_k_cu_6601324c_258834cuda3std6ranges3__45__cpo4swapE:
	.zero		1
.L_10:


//--------------------- .nv.constant0._ZN7cutlass13device_kernelINS_4gemm6kernel13GemmUniversalIN4cute5tupleIJiiiiEEENS1_10collective13CollectiveMmaINS1_35MainloopSm100TmaUmmaWarpSpecializedILi6ELi2ELi4ENS5_IJNS4_1CILi1EEESB_SB_EEEEENS5_IJNSA_ILi64EEENSA_ILi128EEESF_EEENS_12float_e4m3_tENS5_IJlSB_lEEESH_SI_NS4_8TiledMMAINS4_8MMA_AtomIJNS4_10MMA_TraitsINS4_19SM100_MMA_F8F6F4_SSEJSH_SH_fSE_SF_NS4_17integral_constantINS4_4UMMA5MajorELSP_0EEESQ_NSN_INSO_7ScaleInELSR_0EEESS_EEEEEENS4_6LayoutISC_NS5_IJNSA_ILi0EEESW_SW_EEEEENS5_IJNS4_10UnderscoreESZ_SZ_EEEEENS4_13SM90_TMA_LOADENS4_14ComposedLayoutINS4_7SwizzleILi3ELi4ELi3EEENS4_18smem_ptr_flag_bitsILi8EEENSV_INS5_IJNSA_ILi8EEESF_EEENS5_IJSF_SB_EEEEEEEvNS4_8identityES12_S1C_vS1D_EENS_8epilogue10collective18CollectiveEpilogueINS1F_23Sm100TmaWarpSpecializedILi2ELi2ELi32ELb0ELb0EEEJSG_NS5_IJNSV_ISE_SB_EES1K_EEESH_SI_SH_SI_NS1F_6fusion15FusionCallbacksIS1J_NS1M_17LinearCombinationISH_fSH_fLNS_15FloatRoundStyleE2EEESG_S1L_JEEENS4_5SM1004TMEM4LOAD26SM100_TMEM_LOAD_16dp32b32xES12_NS13_INS14_ILi2ELi4ELi3EEES17_NSV_INS5_IJS18_SE_EEENS5_IJSE_SB_EEEEEEENS4_39AutoVectorizingCopyWithAssumedAlignmentILi128EEENS4_14SM90_TMA_STOREES20_S22_S22_EEEvvEEEEvNT_6ParamsE --------------------------
	.section	.nv.constant0._ZN7cutlass13device_kernelINS_4gemm6kernel13GemmUniversalIN4cute5tupleIJiiiiEEENS1_10collective13CollectiveMmaINS1_35MainloopSm100TmaUmmaWarpSpecializedILi6ELi2ELi4ENS5_IJNS4_1CILi1EEESB_SB_EEEEENS5_IJNSA_ILi64EEENSA_ILi128EEESF_EEENS_12float_e4m3_tENS5_IJlSB_lEEESH_SI_NS4_8TiledMMAINS4_8MMA_AtomIJNS4_10MMA_TraitsINS4_19SM100_MMA_F8F6F4_SSEJSH_SH_fSE_SF_NS4_17integral_constantINS4_4UMMA5MajorELSP_0EEESQ_NSN_INSO_7ScaleInELSR_0EEESS_EEEEEENS4_6LayoutISC_NS5_IJNSA_ILi0EEESW_SW_EEEEENS5_IJNS4_10UnderscoreESZ_SZ_EEEEENS4_13SM90_TMA_LOADENS4_14ComposedLayoutINS4_7SwizzleILi3ELi4ELi3EEENS4_18smem_ptr_flag_bitsILi8EEENSV_INS5_IJNSA_ILi8EEESF_EEENS5_IJSF_SB_EEEEEEEvNS4_8identityES12_S1C_vS1D_EENS_8epilogue10collective18CollectiveEpilogueINS1F_23Sm100TmaWarpSpecializedILi2ELi2ELi32ELb0ELb0EEEJSG_NS5_IJNSV_ISE_SB_EES1K_EEESH_SI_SH_SI_NS1F_6fusion15FusionCallbacksIS1J_NS1M_17LinearCombinationISH_fSH_fLNS_15FloatRoundStyleE2EEESG_S1L_JEEENS4_5SM1004TMEM4LOAD26SM100_TMEM_LOAD_16dp32b32xES12_NS13_INS14_ILi2ELi4ELi3EEES17_NSV_INS5_IJS18_SE_EEENS5_IJSE_SB_EEEEEEENS4_39AutoVectorizingCopyWithAssumedAlignmentILi128EEENS4_14SM90_TMA_STOREES20_S22_S22_EEEvvEEEEvNT_6ParamsE,"a",@progbits
	.sectionflags	@""
	.align	4
.nv.constant0._ZN7cutlass13device_kernelINS_4gemm6kernel13GemmUniversalIN4cute5tupleIJiiiiEEENS1_10collective13CollectiveMmaINS1_35MainloopSm100TmaUmmaWarpSpecializedILi6ELi2ELi4ENS5_IJNS4_1CILi1EEESB_SB_EEEEENS5_IJNSA_ILi64EEENSA_ILi128EEESF_EEENS_12float_e4m3_tENS5_IJlSB_lEEESH_SI_NS4_8TiledMMAINS4_8MMA_AtomIJNS4_10MMA_TraitsINS4_19SM100_MMA_F8F6F4_SSEJSH_SH_fSE_SF_NS4_17integral_constantINS4_4UMMA5MajorELSP_0EEESQ_NSN_INSO_7ScaleInELSR_0EEESS_EEEEEENS4_6LayoutISC_NS5_IJNSA_ILi0EEESW_SW_EEEEENS5_IJNS4_10UnderscoreESZ_SZ_EEEEENS4_13SM90_TMA_LOADENS4_14ComposedLayoutINS4_7SwizzleILi3ELi4ELi3EEENS4_18smem_ptr_flag_bitsILi8EEENSV_INS5_IJNSA_ILi8EEESF_EEENS5_IJSF_SB_EEEEEEEvNS4_8identityES12_S1C_vS1D_EENS_8epilogue10collective18CollectiveEpilogueINS1F_23Sm100TmaWarpSpecializedILi2ELi2ELi32ELb0ELb0EEEJSG_NS5_IJNSV_ISE_SB_EES1K_EEESH_SI_SH_SI_NS1F_6fusion15FusionCallbacksIS1J_NS1M_17LinearCombinationISH_fSH_fLNS_15FloatRoundStyleE2EEESG_S1L_JEEENS4_5SM1004TMEM4LOAD26SM100_TMEM_LOAD_16dp32b32xES12_NS13_INS14_ILi2ELi4ELi3EEES17_NSV_INS5_IJS18_SE_EEENS5_IJSE_SB_EEEEEEENS4_39AutoVectorizingCopyWithAssumedAlignmentILi128EEENS4_14SM90_TMA_STOREES20_S22_S22_EEEvvEEEEvNT_6ParamsE:
	.zero		2944


//--------------------- SYMBOLS --------------------------

	.type		.nv.reservedSmem.offset0,@object
	.size		.nv.reservedSmem.offset0,0x4
	.type		.nv.reservedSmem.cap,@object
	.size		.nv.reservedSmem.cap,0x4
	.type		__assertfail,@function
